//
// Generated by NVIDIA NVVM Compiler
//
// Compiler Build ID: CL-36424714
// Cuda compilation tools, release 13.0, V13.0.88
// Based on NVVM 20.0.0
//

.version 9.0
.target sm_100
.address_size 64

	// .globl	_Z12gpukernelW32PdS_i

.visible .entry _Z12gpukernelW32PdS_i(
	.param .u64 .ptr .align 1 _Z12gpukernelW32PdS_i_param_0,
	.param .u64 .ptr .align 1 _Z12gpukernelW32PdS_i_param_1,
	.param .u32 _Z12gpukernelW32PdS_i_param_2
)
{
	.reg .pred 	%p<3>;
	.reg .b32 	%r<8>;
	.reg .b64 	%rd<13>;
	.reg .b64 	%fd<73>;

	ld.param.u64 	%rd4, [_Z12gpukernelW32PdS_i_param_0];
	ld.param.u64 	%rd5, [_Z12gpukernelW32PdS_i_param_1];
	ld.param.u32 	%r4, [_Z12gpukernelW32PdS_i_param_2];
	setp.lt.s32 	%p1, %r4, 1;
	mov.f64 	%fd72, 0d0000000000000000;
	@%p1 bra 	$L__BB0_3;
	mov.u32 	%r5, %tid.x;
	neg.s32 	%r7, %r4;
	mul.wide.u32 	%rd6, %r5, 8;
	cvta.to.global.u64 	%rd7, %rd5;
	add.s64 	%rd8, %rd6, %rd7;
	add.s64 	%rd12, %rd8, 4096;
	mov.f64 	%fd72, 0d0000000000000000;
$L__BB0_2:
	ld.global.f64 	%fd6, [%rd12+-4096];
	add.f64 	%fd7, %fd72, %fd6;
	ld.global.f64 	%fd8, [%rd12+-3840];
	add.f64 	%fd9, %fd7, %fd8;
	ld.global.f64 	%fd10, [%rd12+-3584];
	add.f64 	%fd11, %fd9, %fd10;
	ld.global.f64 	%fd12, [%rd12+-3328];
	add.f64 	%fd13, %fd11, %fd12;
	ld.global.f64 	%fd14, [%rd12+-3072];
	add.f64 	%fd15, %fd13, %fd14;
	ld.global.f64 	%fd16, [%rd12+-2816];
	add.f64 	%fd17, %fd15, %fd16;
	ld.global.f64 	%fd18, [%rd12+-2560];
	add.f64 	%fd19, %fd17, %fd18;
	ld.global.f64 	%fd20, [%rd12+-2304];
	add.f64 	%fd21, %fd19, %fd20;
	ld.global.f64 	%fd22, [%rd12+-2048];
	add.f64 	%fd23, %fd21, %fd22;
	ld.global.f64 	%fd24, [%rd12+-1792];
	add.f64 	%fd25, %fd23, %fd24;
	ld.global.f64 	%fd26, [%rd12+-1536];
	add.f64 	%fd27, %fd25, %fd26;
	ld.global.f64 	%fd28, [%rd12+-1280];
	add.f64 	%fd29, %fd27, %fd28;
	ld.global.f64 	%fd30, [%rd12+-1024];
	add.f64 	%fd31, %fd29, %fd30;
	ld.global.f64 	%fd32, [%rd12+-768];
	add.f64 	%fd33, %fd31, %fd32;
	ld.global.f64 	%fd34, [%rd12+-512];
	add.f64 	%fd35, %fd33, %fd34;
	ld.global.f64 	%fd36, [%rd12+-256];
	add.f64 	%fd37, %fd35, %fd36;
	ld.global.f64 	%fd38, [%rd12];
	add.f64 	%fd39, %fd37, %fd38;
	ld.global.f64 	%fd40, [%rd12+256];
	add.f64 	%fd41, %fd39, %fd40;
	ld.global.f64 	%fd42, [%rd12+512];
	add.f64 	%fd43, %fd41, %fd42;
	ld.global.f64 	%fd44, [%rd12+768];
	add.f64 	%fd45, %fd43, %fd44;
	ld.global.f64 	%fd46, [%rd12+1024];
	add.f64 	%fd47, %fd45, %fd46;
	ld.global.f64 	%fd48, [%rd12+1280];
	add.f64 	%fd49, %fd47, %fd48;
	ld.global.f64 	%fd50, [%rd12+1536];
	add.f64 	%fd51, %fd49, %fd50;
	ld.global.f64 	%fd52, [%rd12+1792];
	add.f64 	%fd53, %fd51, %fd52;
	ld.global.f64 	%fd54, [%rd12+2048];
	add.f64 	%fd55, %fd53, %fd54;
	ld.global.f64 	%fd56, [%rd12+2304];
	add.f64 	%fd57, %fd55, %fd56;
	ld.global.f64 	%fd58, [%rd12+2560];
	add.f64 	%fd59, %fd57, %fd58;
	ld.global.f64 	%fd60, [%rd12+2816];
	add.f64 	%fd61, %fd59, %fd60;
	ld.global.f64 	%fd62, [%rd12+3072];
	add.f64 	%fd63, %fd61, %fd62;
	ld.global.f64 	%fd64, [%rd12+3328];
	add.f64 	%fd65, %fd63, %fd64;
	ld.global.f64 	%fd66, [%rd12+3584];
	add.f64 	%fd67, %fd65, %fd66;
	ld.global.f64 	%fd68, [%rd12+3840];
	add.f64 	%fd72, %fd67, %fd68;
	add.s32 	%r7, %r7, 1;
	setp.ne.s32 	%p2, %r7, 0;
	add.s64 	%rd12, %rd12, 8192;
	@%p2 bra 	$L__BB0_2;
$L__BB0_3:
	cvta.to.global.u64 	%rd9, %rd4;
	mov.u32 	%r6, %tid.x;
	mul.wide.u32 	%rd10, %r6, 8;
	add.s64 	%rd11, %rd9, %rd10;
	ld.global.f64 	%fd69, [%rd11];
	add.f64 	%fd70, %fd72, %fd69;
	st.global.f64 	[%rd11], %fd70;
	ret;

}
	// .globl	_Z13gpukernelW16aPdS_i
.visible .entry _Z13gpukernelW16aPdS_i(
	.param .u64 .ptr .align 1 _Z13gpukernelW16aPdS_i_param_0,
	.param .u64 .ptr .align 1 _Z13gpukernelW16aPdS_i_param_1,
	.param .u32 _Z13gpukernelW16aPdS_i_param_2
)
{
	.reg .pred 	%p<3>;
	.reg .b32 	%r<31>;
	.reg .b64 	%rd<46>;
	.reg .b64 	%fd<73>;

	ld.param.u64 	%rd5, [_Z13gpukernelW16aPdS_i_param_0];
	ld.param.u64 	%rd6, [_Z13gpukernelW16aPdS_i_param_1];
	ld.param.u32 	%r7, [_Z13gpukernelW16aPdS_i_param_2];
	cvta.to.global.u64 	%rd1, %rd6;
	setp.lt.s32 	%p1, %r7, 1;
	mov.f64 	%fd72, 0d0000000000000000;
	@%p1 bra 	$L__BB1_3;
	mov.u32 	%r8, %tid.x;
	and.b32  	%r9, %r8, 15;
	shl.b32 	%r10, %r8, 1;
	and.b32  	%r11, %r10, 2016;
	neg.s32 	%r30, %r7;
	or.b32  	%r12, %r11, %r9;
	add.s32 	%r29, %r12, 512;
	shl.b32 	%r13, %r8, 4;
	cvt.u64.u32 	%rd7, %r13;
	and.b64  	%rd8, %rd7, 16128;
	mul.wide.u32 	%rd9, %r9, 8;
	or.b64  	%rd10, %rd8, %rd9;
	add.s64 	%rd11, %rd10, %rd1;
	add.s64 	%rd45, %rd11, 128;
	mov.f64 	%fd72, 0d0000000000000000;
$L__BB1_2:
	ld.global.f64 	%fd6, [%rd45+-128];
	add.f64 	%fd7, %fd72, %fd6;
	ld.global.f64 	%fd8, [%rd45];
	add.f64 	%fd9, %fd7, %fd8;
	add.s32 	%r14, %r29, -448;
	mul.wide.u32 	%rd12, %r14, 8;
	add.s64 	%rd13, %rd1, %rd12;
	ld.global.f64 	%fd10, [%rd13];
	add.f64 	%fd11, %fd9, %fd10;
	ld.global.f64 	%fd12, [%rd13+128];
	add.f64 	%fd13, %fd11, %fd12;
	add.s32 	%r15, %r29, -384;
	mul.wide.u32 	%rd14, %r15, 8;
	add.s64 	%rd15, %rd1, %rd14;
	ld.global.f64 	%fd14, [%rd15];
	add.f64 	%fd15, %fd13, %fd14;
	ld.global.f64 	%fd16, [%rd15+128];
	add.f64 	%fd17, %fd15, %fd16;
	add.s32 	%r16, %r29, -320;
	mul.wide.u32 	%rd16, %r16, 8;
	add.s64 	%rd17, %rd1, %rd16;
	ld.global.f64 	%fd18, [%rd17];
	add.f64 	%fd19, %fd17, %fd18;
	ld.global.f64 	%fd20, [%rd17+128];
	add.f64 	%fd21, %fd19, %fd20;
	add.s32 	%r17, %r29, -256;
	mul.wide.u32 	%rd18, %r17, 8;
	add.s64 	%rd19, %rd1, %rd18;
	ld.global.f64 	%fd22, [%rd19];
	add.f64 	%fd23, %fd21, %fd22;
	ld.global.f64 	%fd24, [%rd19+128];
	add.f64 	%fd25, %fd23, %fd24;
	add.s32 	%r18, %r29, -192;
	mul.wide.u32 	%rd20, %r18, 8;
	add.s64 	%rd21, %rd1, %rd20;
	ld.global.f64 	%fd26, [%rd21];
	add.f64 	%fd27, %fd25, %fd26;
	ld.global.f64 	%fd28, [%rd21+128];
	add.f64 	%fd29, %fd27, %fd28;
	add.s32 	%r19, %r29, -128;
	mul.wide.u32 	%rd22, %r19, 8;
	add.s64 	%rd23, %rd1, %rd22;
	ld.global.f64 	%fd30, [%rd23];
	add.f64 	%fd31, %fd29, %fd30;
	ld.global.f64 	%fd32, [%rd23+128];
	add.f64 	%fd33, %fd31, %fd32;
	add.s32 	%r20, %r29, -64;
	mul.wide.u32 	%rd24, %r20, 8;
	add.s64 	%rd25, %rd1, %rd24;
	ld.global.f64 	%fd34, [%rd25];
	add.f64 	%fd35, %fd33, %fd34;
	ld.global.f64 	%fd36, [%rd25+128];
	add.f64 	%fd37, %fd35, %fd36;
	add.s32 	%r21, %r29, 448;
	mul.wide.u32 	%rd26, %r29, 8;
	add.s64 	%rd27, %rd1, %rd26;
	ld.global.f64 	%fd38, [%rd27];
	add.f64 	%fd39, %fd37, %fd38;
	ld.global.f64 	%fd40, [%rd27+128];
	add.f64 	%fd41, %fd39, %fd40;
	add.s32 	%r22, %r29, 64;
	mul.wide.u32 	%rd28, %r22, 8;
	add.s64 	%rd29, %rd1, %rd28;
	ld.global.f64 	%fd42, [%rd29];
	add.f64 	%fd43, %fd41, %fd42;
	ld.global.f64 	%fd44, [%rd29+128];
	add.f64 	%fd45, %fd43, %fd44;
	add.s32 	%r23, %r29, 128;
	mul.wide.u32 	%rd30, %r23, 8;
	add.s64 	%rd31, %rd1, %rd30;
	ld.global.f64 	%fd46, [%rd31];
	add.f64 	%fd47, %fd45, %fd46;
	ld.global.f64 	%fd48, [%rd31+128];
	add.f64 	%fd49, %fd47, %fd48;
	add.s32 	%r24, %r29, 192;
	mul.wide.u32 	%rd32, %r24, 8;
	add.s64 	%rd33, %rd1, %rd32;
	ld.global.f64 	%fd50, [%rd33];
	add.f64 	%fd51, %fd49, %fd50;
	ld.global.f64 	%fd52, [%rd33+128];
	add.f64 	%fd53, %fd51, %fd52;
	add.s32 	%r25, %r29, 256;
	mul.wide.u32 	%rd34, %r25, 8;
	add.s64 	%rd35, %rd1, %rd34;
	ld.global.f64 	%fd54, [%rd35];
	add.f64 	%fd55, %fd53, %fd54;
	ld.global.f64 	%fd56, [%rd35+128];
	add.f64 	%fd57, %fd55, %fd56;
	add.s32 	%r26, %r29, 320;
	mul.wide.u32 	%rd36, %r26, 8;
	add.s64 	%rd37, %rd1, %rd36;
	ld.global.f64 	%fd58, [%rd37];
	add.f64 	%fd59, %fd57, %fd58;
	ld.global.f64 	%fd60, [%rd37+128];
	add.f64 	%fd61, %fd59, %fd60;
	add.s32 	%r27, %r29, 384;
	mul.wide.u32 	%rd38, %r27, 8;
	add.s64 	%rd39, %rd1, %rd38;
	ld.global.f64 	%fd62, [%rd39];
	add.f64 	%fd63, %fd61, %fd62;
	ld.global.f64 	%fd64, [%rd39+128];
	add.f64 	%fd65, %fd63, %fd64;
	mul.wide.u32 	%rd40, %r21, 8;
	add.s64 	%rd41, %rd1, %rd40;
	ld.global.f64 	%fd66, [%rd41];
	add.f64 	%fd67, %fd65, %fd66;
	ld.global.f64 	%fd68, [%rd41+128];
	add.f64 	%fd72, %fd67, %fd68;
	add.s32 	%r30, %r30, 1;
	setp.ne.s32 	%p2, %r30, 0;
	add.s32 	%r29, %r29, 1024;
	add.s64 	%rd45, %rd45, 8192;
	@%p2 bra 	$L__BB1_2;
$L__BB1_3:
	cvta.to.global.u64 	%rd42, %rd5;
	mov.u32 	%r28, %tid.x;
	mul.wide.u32 	%rd43, %r28, 8;
	add.s64 	%rd44, %rd42, %rd43;
	ld.global.f64 	%fd69, [%rd44];
	add.f64 	%fd70, %fd72, %fd69;
	st.global.f64 	[%rd44], %fd70;
	ret;

}
	// .globl	_Z13gpukernelW16bPdS_i
.visible .entry _Z13gpukernelW16bPdS_i(
	.param .u64 .ptr .align 1 _Z13gpukernelW16bPdS_i_param_0,
	.param .u64 .ptr .align 1 _Z13gpukernelW16bPdS_i_param_1,
	.param .u32 _Z13gpukernelW16bPdS_i_param_2
)
{
	.reg .pred 	%p<3>;
	.reg .b32 	%r<10>;
	.reg .b64 	%rd<16>;
	.reg .b64 	%fd<73>;

	ld.param.u64 	%rd4, [_Z13gpukernelW16bPdS_i_param_0];
	ld.param.u64 	%rd5, [_Z13gpukernelW16bPdS_i_param_1];
	ld.param.u32 	%r4, [_Z13gpukernelW16bPdS_i_param_2];
	setp.lt.s32 	%p1, %r4, 1;
	mov.f64 	%fd72, 0d0000000000000000;
	@%p1 bra 	$L__BB2_3;
	mov.u32 	%r5, %tid.x;
	neg.s32 	%r9, %r4;
	shl.b32 	%r6, %r5, 4;
	cvt.u64.u32 	%rd6, %r6;
	and.b64  	%rd7, %rd6, 16128;
	and.b32  	%r7, %r5, 15;
	mul.wide.u32 	%rd8, %r7, 8;
	or.b64  	%rd9, %rd7, %rd8;
	cvta.to.global.u64 	%rd10, %rd5;
	add.s64 	%rd11, %rd9, %rd10;
	add.s64 	%rd15, %rd11, 4096;
	mov.f64 	%fd72, 0d0000000000000000;
$L__BB2_2:
	ld.global.f64 	%fd6, [%rd15+-4096];
	add.f64 	%fd7, %fd72, %fd6;
	ld.global.f64 	%fd8, [%rd15+-3584];
	add.f64 	%fd9, %fd7, %fd8;
	ld.global.f64 	%fd10, [%rd15+-3072];
	add.f64 	%fd11, %fd9, %fd10;
	ld.global.f64 	%fd12, [%rd15+-2560];
	add.f64 	%fd13, %fd11, %fd12;
	ld.global.f64 	%fd14, [%rd15+-2048];
	add.f64 	%fd15, %fd13, %fd14;
	ld.global.f64 	%fd16, [%rd15+-1536];
	add.f64 	%fd17, %fd15, %fd16;
	ld.global.f64 	%fd18, [%rd15+-1024];
	add.f64 	%fd19, %fd17, %fd18;
	ld.global.f64 	%fd20, [%rd15+-512];
	add.f64 	%fd21, %fd19, %fd20;
	ld.global.f64 	%fd22, [%rd15];
	add.f64 	%fd23, %fd21, %fd22;
	ld.global.f64 	%fd24, [%rd15+512];
	add.f64 	%fd25, %fd23, %fd24;
	ld.global.f64 	%fd26, [%rd15+1024];
	add.f64 	%fd27, %fd25, %fd26;
	ld.global.f64 	%fd28, [%rd15+1536];
	add.f64 	%fd29, %fd27, %fd28;
	ld.global.f64 	%fd30, [%rd15+2048];
	add.f64 	%fd31, %fd29, %fd30;
	ld.global.f64 	%fd32, [%rd15+2560];
	add.f64 	%fd33, %fd31, %fd32;
	ld.global.f64 	%fd34, [%rd15+3072];
	add.f64 	%fd35, %fd33, %fd34;
	ld.global.f64 	%fd36, [%rd15+3584];
	add.f64 	%fd37, %fd35, %fd36;
	ld.global.f64 	%fd38, [%rd15+-3968];
	add.f64 	%fd39, %fd37, %fd38;
	ld.global.f64 	%fd40, [%rd15+-3456];
	add.f64 	%fd41, %fd39, %fd40;
	ld.global.f64 	%fd42, [%rd15+-2944];
	add.f64 	%fd43, %fd41, %fd42;
	ld.global.f64 	%fd44, [%rd15+-2432];
	add.f64 	%fd45, %fd43, %fd44;
	ld.global.f64 	%fd46, [%rd15+-1920];
	add.f64 	%fd47, %fd45, %fd46;
	ld.global.f64 	%fd48, [%rd15+-1408];
	add.f64 	%fd49, %fd47, %fd48;
	ld.global.f64 	%fd50, [%rd15+-896];
	add.f64 	%fd51, %fd49, %fd50;
	ld.global.f64 	%fd52, [%rd15+-384];
	add.f64 	%fd53, %fd51, %fd52;
	ld.global.f64 	%fd54, [%rd15+128];
	add.f64 	%fd55, %fd53, %fd54;
	ld.global.f64 	%fd56, [%rd15+640];
	add.f64 	%fd57, %fd55, %fd56;
	ld.global.f64 	%fd58, [%rd15+1152];
	add.f64 	%fd59, %fd57, %fd58;
	ld.global.f64 	%fd60, [%rd15+1664];
	add.f64 	%fd61, %fd59, %fd60;
	ld.global.f64 	%fd62, [%rd15+2176];
	add.f64 	%fd63, %fd61, %fd62;
	ld.global.f64 	%fd64, [%rd15+2688];
	add.f64 	%fd65, %fd63, %fd64;
	ld.global.f64 	%fd66, [%rd15+3200];
	add.f64 	%fd67, %fd65, %fd66;
	ld.global.f64 	%fd68, [%rd15+3712];
	add.f64 	%fd72, %fd67, %fd68;
	add.s32 	%r9, %r9, 1;
	setp.ne.s32 	%p2, %r9, 0;
	add.s64 	%rd15, %rd15, 8192;
	@%p2 bra 	$L__BB2_2;
$L__BB2_3:
	cvta.to.global.u64 	%rd12, %rd4;
	mov.u32 	%r8, %tid.x;
	mul.wide.u32 	%rd13, %r8, 8;
	add.s64 	%rd14, %rd12, %rd13;
	ld.global.f64 	%fd69, [%rd14];
	add.f64 	%fd70, %fd72, %fd69;
	st.global.f64 	[%rd14], %fd70;
	ret;

}
	// .globl	_Z12gpukernelW8aPdS_i
.visible .entry _Z12gpukernelW8aPdS_i(
	.param .u64 .ptr .align 1 _Z12gpukernelW8aPdS_i_param_0,
	.param .u64 .ptr .align 1 _Z12gpukernelW8aPdS_i_param_1,
	.param .u32 _Z12gpukernelW8aPdS_i_param_2
)
{
	.reg .pred 	%p<3>;
	.reg .b32 	%r<20>;
	.reg .b64 	%rd<21>;
	.reg .b64 	%fd<73>;

	ld.param.u64 	%rd2, [_Z12gpukernelW8aPdS_i_param_0];
	ld.param.u64 	%rd3, [_Z12gpukernelW8aPdS_i_param_1];
	ld.param.u32 	%r5, [_Z12gpukernelW8aPdS_i_param_2];
	setp.lt.s32 	%p1, %r5, 1;
	mov.f64 	%fd72, 0d0000000000000000;
	@%p1 bra 	$L__BB3_3;
	cvta.to.global.u64 	%rd1, %rd3;
	mov.u32 	%r7, %tid.x;
	and.b32  	%r1, %r7, 7;
	shl.b32 	%r8, %r7, 2;
	and.b32  	%r2, %r8, 4064;
	mov.b32 	%r19, 0;
	mov.f64 	%fd72, 0d0000000000000000;
$L__BB3_2:
	shl.b32 	%r9, %r19, 10;
	or.b32  	%r10, %r9, %r1;
	add.s32 	%r11, %r10, %r2;
	mul.wide.u32 	%rd4, %r11, 8;
	add.s64 	%rd5, %rd1, %rd4;
	ld.global.f64 	%fd6, [%rd5];
	add.f64 	%fd7, %fd72, %fd6;
	ld.global.f64 	%fd8, [%rd5+64];
	add.f64 	%fd9, %fd7, %fd8;
	ld.global.f64 	%fd10, [%rd5+128];
	add.f64 	%fd11, %fd9, %fd10;
	ld.global.f64 	%fd12, [%rd5+192];
	add.f64 	%fd13, %fd11, %fd12;
	ld.global.f64 	%fd14, [%rd5+1024];
	add.f64 	%fd15, %fd13, %fd14;
	ld.global.f64 	%fd16, [%rd5+1088];
	add.f64 	%fd17, %fd15, %fd16;
	ld.global.f64 	%fd18, [%rd5+1152];
	add.f64 	%fd19, %fd17, %fd18;
	ld.global.f64 	%fd20, [%rd5+1216];
	add.f64 	%fd21, %fd19, %fd20;
	add.s32 	%r12, %r11, 256;
	mul.wide.u32 	%rd6, %r12, 8;
	add.s64 	%rd7, %rd1, %rd6;
	ld.global.f64 	%fd22, [%rd7];
	add.f64 	%fd23, %fd21, %fd22;
	ld.global.f64 	%fd24, [%rd7+64];
	add.f64 	%fd25, %fd23, %fd24;
	ld.global.f64 	%fd26, [%rd7+128];
	add.f64 	%fd27, %fd25, %fd26;
	ld.global.f64 	%fd28, [%rd7+192];
	add.f64 	%fd29, %fd27, %fd28;
	add.s32 	%r13, %r11, 384;
	mul.wide.u32 	%rd8, %r13, 8;
	add.s64 	%rd9, %rd1, %rd8;
	ld.global.f64 	%fd30, [%rd9];
	add.f64 	%fd31, %fd29, %fd30;
	ld.global.f64 	%fd32, [%rd9+64];
	add.f64 	%fd33, %fd31, %fd32;
	ld.global.f64 	%fd34, [%rd9+128];
	add.f64 	%fd35, %fd33, %fd34;
	ld.global.f64 	%fd36, [%rd9+192];
	add.f64 	%fd37, %fd35, %fd36;
	add.s32 	%r14, %r11, 512;
	mul.wide.u32 	%rd10, %r14, 8;
	add.s64 	%rd11, %rd1, %rd10;
	ld.global.f64 	%fd38, [%rd11];
	add.f64 	%fd39, %fd37, %fd38;
	ld.global.f64 	%fd40, [%rd11+64];
	add.f64 	%fd41, %fd39, %fd40;
	ld.global.f64 	%fd42, [%rd11+128];
	add.f64 	%fd43, %fd41, %fd42;
	ld.global.f64 	%fd44, [%rd11+192];
	add.f64 	%fd45, %fd43, %fd44;
	add.s32 	%r15, %r11, 640;
	mul.wide.u32 	%rd12, %r15, 8;
	add.s64 	%rd13, %rd1, %rd12;
	ld.global.f64 	%fd46, [%rd13];
	add.f64 	%fd47, %fd45, %fd46;
	ld.global.f64 	%fd48, [%rd13+64];
	add.f64 	%fd49, %fd47, %fd48;
	ld.global.f64 	%fd50, [%rd13+128];
	add.f64 	%fd51, %fd49, %fd50;
	ld.global.f64 	%fd52, [%rd13+192];
	add.f64 	%fd53, %fd51, %fd52;
	add.s32 	%r16, %r11, 768;
	mul.wide.u32 	%rd14, %r16, 8;
	add.s64 	%rd15, %rd1, %rd14;
	ld.global.f64 	%fd54, [%rd15];
	add.f64 	%fd55, %fd53, %fd54;
	ld.global.f64 	%fd56, [%rd15+64];
	add.f64 	%fd57, %fd55, %fd56;
	ld.global.f64 	%fd58, [%rd15+128];
	add.f64 	%fd59, %fd57, %fd58;
	ld.global.f64 	%fd60, [%rd15+192];
	add.f64 	%fd61, %fd59, %fd60;
	add.s32 	%r17, %r11, 896;
	mul.wide.u32 	%rd16, %r17, 8;
	add.s64 	%rd17, %rd1, %rd16;
	ld.global.f64 	%fd62, [%rd17];
	add.f64 	%fd63, %fd61, %fd62;
	ld.global.f64 	%fd64, [%rd17+64];
	add.f64 	%fd65, %fd63, %fd64;
	ld.global.f64 	%fd66, [%rd17+128];
	add.f64 	%fd67, %fd65, %fd66;
	ld.global.f64 	%fd68, [%rd17+192];
	add.f64 	%fd72, %fd67, %fd68;
	add.s32 	%r19, %r19, 1;
	setp.ne.s32 	%p2, %r19, %r5;
	@%p2 bra 	$L__BB3_2;
$L__BB3_3:
	cvta.to.global.u64 	%rd18, %rd2;
	mov.u32 	%r18, %tid.x;
	mul.wide.u32 	%rd19, %r18, 8;
	add.s64 	%rd20, %rd18, %rd19;
	ld.global.f64 	%fd69, [%rd20];
	add.f64 	%fd70, %fd72, %fd69;
	st.global.f64 	[%rd20], %fd70;
	ret;

}
	// .globl	_Z12gpukernelW8bPdS_i
.visible .entry _Z12gpukernelW8bPdS_i(
	.param .u64 .ptr .align 1 _Z12gpukernelW8bPdS_i_param_0,
	.param .u64 .ptr .align 1 _Z12gpukernelW8bPdS_i_param_1,
	.param .u32 _Z12gpukernelW8bPdS_i_param_2
)
{
	.reg .pred 	%p<3>;
	.reg .b32 	%r<10>;
	.reg .b64 	%rd<16>;
	.reg .b64 	%fd<73>;

	ld.param.u64 	%rd4, [_Z12gpukernelW8bPdS_i_param_0];
	ld.param.u64 	%rd5, [_Z12gpukernelW8bPdS_i_param_1];
	ld.param.u32 	%r4, [_Z12gpukernelW8bPdS_i_param_2];
	setp.lt.s32 	%p1, %r4, 1;
	mov.f64 	%fd72, 0d0000000000000000;
	@%p1 bra 	$L__BB4_3;
	mov.u32 	%r5, %tid.x;
	neg.s32 	%r9, %r4;
	shl.b32 	%r6, %r5, 5;
	cvt.u64.u32 	%rd6, %r6;
	and.b64  	%rd7, %rd6, 32512;
	and.b32  	%r7, %r5, 7;
	mul.wide.u32 	%rd8, %r7, 8;
	or.b64  	%rd9, %rd7, %rd8;
	cvta.to.global.u64 	%rd10, %rd5;
	add.s64 	%rd11, %rd9, %rd10;
	add.s64 	%rd15, %rd11, 4096;
	mov.f64 	%fd72, 0d0000000000000000;
$L__BB4_2:
	ld.global.f64 	%fd6, [%rd15+-4096];
	add.f64 	%fd7, %fd72, %fd6;
	ld.global.f64 	%fd8, [%rd15+-3072];
	add.f64 	%fd9, %fd7, %fd8;
	ld.global.f64 	%fd10, [%rd15+-2048];
	add.f64 	%fd11, %fd9, %fd10;
	ld.global.f64 	%fd12, [%rd15+-1024];
	add.f64 	%fd13, %fd11, %fd12;
	ld.global.f64 	%fd14, [%rd15];
	add.f64 	%fd15, %fd13, %fd14;
	ld.global.f64 	%fd16, [%rd15+1024];
	add.f64 	%fd17, %fd15, %fd16;
	ld.global.f64 	%fd18, [%rd15+2048];
	add.f64 	%fd19, %fd17, %fd18;
	ld.global.f64 	%fd20, [%rd15+3072];
	add.f64 	%fd21, %fd19, %fd20;
	ld.global.f64 	%fd22, [%rd15+-4032];
	add.f64 	%fd23, %fd21, %fd22;
	ld.global.f64 	%fd24, [%rd15+-3008];
	add.f64 	%fd25, %fd23, %fd24;
	ld.global.f64 	%fd26, [%rd15+-1984];
	add.f64 	%fd27, %fd25, %fd26;
	ld.global.f64 	%fd28, [%rd15+-960];
	add.f64 	%fd29, %fd27, %fd28;
	ld.global.f64 	%fd30, [%rd15+64];
	add.f64 	%fd31, %fd29, %fd30;
	ld.global.f64 	%fd32, [%rd15+1088];
	add.f64 	%fd33, %fd31, %fd32;
	ld.global.f64 	%fd34, [%rd15+2112];
	add.f64 	%fd35, %fd33, %fd34;
	ld.global.f64 	%fd36, [%rd15+3136];
	add.f64 	%fd37, %fd35, %fd36;
	ld.global.f64 	%fd38, [%rd15+-3968];
	add.f64 	%fd39, %fd37, %fd38;
	ld.global.f64 	%fd40, [%rd15+-2944];
	add.f64 	%fd41, %fd39, %fd40;
	ld.global.f64 	%fd42, [%rd15+-1920];
	add.f64 	%fd43, %fd41, %fd42;
	ld.global.f64 	%fd44, [%rd15+-896];
	add.f64 	%fd45, %fd43, %fd44;
	ld.global.f64 	%fd46, [%rd15+128];
	add.f64 	%fd47, %fd45, %fd46;
	ld.global.f64 	%fd48, [%rd15+1152];
	add.f64 	%fd49, %fd47, %fd48;
	ld.global.f64 	%fd50, [%rd15+2176];
	add.f64 	%fd51, %fd49, %fd50;
	ld.global.f64 	%fd52, [%rd15+3200];
	add.f64 	%fd53, %fd51, %fd52;
	ld.global.f64 	%fd54, [%rd15+-3904];
	add.f64 	%fd55, %fd53, %fd54;
	ld.global.f64 	%fd56, [%rd15+-2880];
	add.f64 	%fd57, %fd55, %fd56;
	ld.global.f64 	%fd58, [%rd15+-1856];
	add.f64 	%fd59, %fd57, %fd58;
	ld.global.f64 	%fd60, [%rd15+-832];
	add.f64 	%fd61, %fd59, %fd60;
	ld.global.f64 	%fd62, [%rd15+192];
	add.f64 	%fd63, %fd61, %fd62;
	ld.global.f64 	%fd64, [%rd15+1216];
	add.f64 	%fd65, %fd63, %fd64;
	ld.global.f64 	%fd66, [%rd15+2240];
	add.f64 	%fd67, %fd65, %fd66;
	ld.global.f64 	%fd68, [%rd15+3264];
	add.f64 	%fd72, %fd67, %fd68;
	add.s32 	%r9, %r9, 1;
	setp.ne.s32 	%p2, %r9, 0;
	add.s64 	%rd15, %rd15, 8192;
	@%p2 bra 	$L__BB4_2;
$L__BB4_3:
	cvta.to.global.u64 	%rd12, %rd4;
	mov.u32 	%r8, %tid.x;
	mul.wide.u32 	%rd13, %r8, 8;
	add.s64 	%rd14, %rd12, %rd13;
	ld.global.f64 	%fd69, [%rd14];
	add.f64 	%fd70, %fd72, %fd69;
	st.global.f64 	[%rd14], %fd70;
	ret;

}
	// .globl	_Z12gpukernelW4aPdS_i
.visible .entry _Z12gpukernelW4aPdS_i(
	.param .u64 .ptr .align 1 _Z12gpukernelW4aPdS_i_param_0,
	.param .u64 .ptr .align 1 _Z12gpukernelW4aPdS_i_param_1,
	.param .u32 _Z12gpukernelW4aPdS_i_param_2
)
{
	.reg .pred 	%p<3>;
	.reg .b32 	%r<17>;
	.reg .b64 	%rd<15>;
	.reg .b64 	%fd<73>;

	ld.param.u64 	%rd2, [_Z12gpukernelW4aPdS_i_param_0];
	ld.param.u64 	%rd3, [_Z12gpukernelW4aPdS_i_param_1];
	ld.param.u32 	%r5, [_Z12gpukernelW4aPdS_i_param_2];
	setp.lt.s32 	%p1, %r5, 1;
	mov.f64 	%fd72, 0d0000000000000000;
	@%p1 bra 	$L__BB5_3;
	cvta.to.global.u64 	%rd1, %rd3;
	mov.u32 	%r7, %tid.x;
	and.b32  	%r1, %r7, 3;
	shl.b32 	%r8, %r7, 3;
	and.b32  	%r2, %r8, 8160;
	mov.b32 	%r16, 0;
	mov.f64 	%fd72, 0d0000000000000000;
$L__BB5_2:
	shl.b32 	%r9, %r16, 10;
	or.b32  	%r10, %r9, %r1;
	add.s32 	%r11, %r10, %r2;
	mul.wide.u32 	%rd4, %r11, 8;
	add.s64 	%rd5, %rd1, %rd4;
	ld.global.f64 	%fd6, [%rd5];
	add.f64 	%fd7, %fd72, %fd6;
	ld.global.f64 	%fd8, [%rd5+32];
	add.f64 	%fd9, %fd7, %fd8;
	ld.global.f64 	%fd10, [%rd5+64];
	add.f64 	%fd11, %fd9, %fd10;
	ld.global.f64 	%fd12, [%rd5+96];
	add.f64 	%fd13, %fd11, %fd12;
	ld.global.f64 	%fd14, [%rd5+128];
	add.f64 	%fd15, %fd13, %fd14;
	ld.global.f64 	%fd16, [%rd5+160];
	add.f64 	%fd17, %fd15, %fd16;
	ld.global.f64 	%fd18, [%rd5+192];
	add.f64 	%fd19, %fd17, %fd18;
	ld.global.f64 	%fd20, [%rd5+224];
	add.f64 	%fd21, %fd19, %fd20;
	add.s32 	%r12, %r11, 256;
	mul.wide.u32 	%rd6, %r12, 8;
	add.s64 	%rd7, %rd1, %rd6;
	ld.global.f64 	%fd22, [%rd7];
	add.f64 	%fd23, %fd21, %fd22;
	ld.global.f64 	%fd24, [%rd7+32];
	add.f64 	%fd25, %fd23, %fd24;
	ld.global.f64 	%fd26, [%rd7+64];
	add.f64 	%fd27, %fd25, %fd26;
	ld.global.f64 	%fd28, [%rd7+96];
	add.f64 	%fd29, %fd27, %fd28;
	ld.global.f64 	%fd30, [%rd7+128];
	add.f64 	%fd31, %fd29, %fd30;
	ld.global.f64 	%fd32, [%rd7+160];
	add.f64 	%fd33, %fd31, %fd32;
	ld.global.f64 	%fd34, [%rd7+192];
	add.f64 	%fd35, %fd33, %fd34;
	ld.global.f64 	%fd36, [%rd7+224];
	add.f64 	%fd37, %fd35, %fd36;
	add.s32 	%r13, %r11, 512;
	mul.wide.u32 	%rd8, %r13, 8;
	add.s64 	%rd9, %rd1, %rd8;
	ld.global.f64 	%fd38, [%rd9];
	add.f64 	%fd39, %fd37, %fd38;
	ld.global.f64 	%fd40, [%rd9+32];
	add.f64 	%fd41, %fd39, %fd40;
	ld.global.f64 	%fd42, [%rd9+64];
	add.f64 	%fd43, %fd41, %fd42;
	ld.global.f64 	%fd44, [%rd9+96];
	add.f64 	%fd45, %fd43, %fd44;
	ld.global.f64 	%fd46, [%rd9+128];
	add.f64 	%fd47, %fd45, %fd46;
	ld.global.f64 	%fd48, [%rd9+160];
	add.f64 	%fd49, %fd47, %fd48;
	ld.global.f64 	%fd50, [%rd9+192];
	add.f64 	%fd51, %fd49, %fd50;
	ld.global.f64 	%fd52, [%rd9+224];
	add.f64 	%fd53, %fd51, %fd52;
	add.s32 	%r14, %r11, 768;
	mul.wide.u32 	%rd10, %r14, 8;
	add.s64 	%rd11, %rd1, %rd10;
	ld.global.f64 	%fd54, [%rd11];
	add.f64 	%fd55, %fd53, %fd54;
	ld.global.f64 	%fd56, [%rd11+32];
	add.f64 	%fd57, %fd55, %fd56;
	ld.global.f64 	%fd58, [%rd11+64];
	add.f64 	%fd59, %fd57, %fd58;
	ld.global.f64 	%fd60, [%rd11+96];
	add.f64 	%fd61, %fd59, %fd60;
	ld.global.f64 	%fd62, [%rd11+128];
	add.f64 	%fd63, %fd61, %fd62;
	ld.global.f64 	%fd64, [%rd11+160];
	add.f64 	%fd65, %fd63, %fd64;
	ld.global.f64 	%fd66, [%rd11+192];
	add.f64 	%fd67, %fd65, %fd66;
	ld.global.f64 	%fd68, [%rd11+224];
	add.f64 	%fd72, %fd67, %fd68;
	add.s32 	%r16, %r16, 1;
	setp.ne.s32 	%p2, %r16, %r5;
	@%p2 bra 	$L__BB5_2;
$L__BB5_3:
	cvta.to.global.u64 	%rd12, %rd2;
	mov.u32 	%r15, %tid.x;
	mul.wide.u32 	%rd13, %r15, 8;
	add.s64 	%rd14, %rd12, %rd13;
	ld.global.f64 	%fd69, [%rd14];
	add.f64 	%fd70, %fd72, %fd69;
	st.global.f64 	[%rd14], %fd70;
	ret;

}
	// .globl	_Z12gpukernelW4bPdS_i
.visible .entry _Z12gpukernelW4bPdS_i(
	.param .u64 .ptr .align 1 _Z12gpukernelW4bPdS_i_param_0,
	.param .u64 .ptr .align 1 _Z12gpukernelW4bPdS_i_param_1,
	.param .u32 _Z12gpukernelW4bPdS_i_param_2
)
{
	.reg .pred 	%p<3>;
	.reg .b32 	%r<10>;
	.reg .b64 	%rd<16>;
	.reg .b64 	%fd<73>;

	ld.param.u64 	%rd4, [_Z12gpukernelW4bPdS_i_param_0];
	ld.param.u64 	%rd5, [_Z12gpukernelW4bPdS_i_param_1];
	ld.param.u32 	%r4, [_Z12gpukernelW4bPdS_i_param_2];
	setp.lt.s32 	%p1, %r4, 1;
	mov.f64 	%fd72, 0d0000000000000000;
	@%p1 bra 	$L__BB6_3;
	mov.u32 	%r5, %tid.x;
	neg.s32 	%r9, %r4;
	shl.b32 	%r6, %r5, 6;
	cvt.u64.u32 	%rd6, %r6;
	and.b64  	%rd7, %rd6, 65280;
	and.b32  	%r7, %r5, 3;
	mul.wide.u32 	%rd8, %r7, 8;
	or.b64  	%rd9, %rd7, %rd8;
	cvta.to.global.u64 	%rd10, %rd5;
	add.s64 	%rd11, %rd9, %rd10;
	add.s64 	%rd15, %rd11, 4096;
	mov.f64 	%fd72, 0d0000000000000000;
$L__BB6_2:
	ld.global.f64 	%fd6, [%rd15+-4096];
	add.f64 	%fd7, %fd72, %fd6;
	ld.global.f64 	%fd8, [%rd15+-2048];
	add.f64 	%fd9, %fd7, %fd8;
	ld.global.f64 	%fd10, [%rd15];
	add.f64 	%fd11, %fd9, %fd10;
	ld.global.f64 	%fd12, [%rd15+2048];
	add.f64 	%fd13, %fd11, %fd12;
	ld.global.f64 	%fd14, [%rd15+-4064];
	add.f64 	%fd15, %fd13, %fd14;
	ld.global.f64 	%fd16, [%rd15+-2016];
	add.f64 	%fd17, %fd15, %fd16;
	ld.global.f64 	%fd18, [%rd15+32];
	add.f64 	%fd19, %fd17, %fd18;
	ld.global.f64 	%fd20, [%rd15+2080];
	add.f64 	%fd21, %fd19, %fd20;
	ld.global.f64 	%fd22, [%rd15+-4032];
	add.f64 	%fd23, %fd21, %fd22;
	ld.global.f64 	%fd24, [%rd15+-1984];
	add.f64 	%fd25, %fd23, %fd24;
	ld.global.f64 	%fd26, [%rd15+64];
	add.f64 	%fd27, %fd25, %fd26;
	ld.global.f64 	%fd28, [%rd15+2112];
	add.f64 	%fd29, %fd27, %fd28;
	ld.global.f64 	%fd30, [%rd15+-4000];
	add.f64 	%fd31, %fd29, %fd30;
	ld.global.f64 	%fd32, [%rd15+-1952];
	add.f64 	%fd33, %fd31, %fd32;
	ld.global.f64 	%fd34, [%rd15+96];
	add.f64 	%fd35, %fd33, %fd34;
	ld.global.f64 	%fd36, [%rd15+2144];
	add.f64 	%fd37, %fd35, %fd36;
	ld.global.f64 	%fd38, [%rd15+-3968];
	add.f64 	%fd39, %fd37, %fd38;
	ld.global.f64 	%fd40, [%rd15+-1920];
	add.f64 	%fd41, %fd39, %fd40;
	ld.global.f64 	%fd42, [%rd15+128];
	add.f64 	%fd43, %fd41, %fd42;
	ld.global.f64 	%fd44, [%rd15+2176];
	add.f64 	%fd45, %fd43, %fd44;
	ld.global.f64 	%fd46, [%rd15+-3936];
	add.f64 	%fd47, %fd45, %fd46;
	ld.global.f64 	%fd48, [%rd15+-1888];
	add.f64 	%fd49, %fd47, %fd48;
	ld.global.f64 	%fd50, [%rd15+160];
	add.f64 	%fd51, %fd49, %fd50;
	ld.global.f64 	%fd52, [%rd15+2208];
	add.f64 	%fd53, %fd51, %fd52;
	ld.global.f64 	%fd54, [%rd15+-3904];
	add.f64 	%fd55, %fd53, %fd54;
	ld.global.f64 	%fd56, [%rd15+-1856];
	add.f64 	%fd57, %fd55, %fd56;
	ld.global.f64 	%fd58, [%rd15+192];
	add.f64 	%fd59, %fd57, %fd58;
	ld.global.f64 	%fd60, [%rd15+2240];
	add.f64 	%fd61, %fd59, %fd60;
	ld.global.f64 	%fd62, [%rd15+-3872];
	add.f64 	%fd63, %fd61, %fd62;
	ld.global.f64 	%fd64, [%rd15+-1824];
	add.f64 	%fd65, %fd63, %fd64;
	ld.global.f64 	%fd66, [%rd15+224];
	add.f64 	%fd67, %fd65, %fd66;
	ld.global.f64 	%fd68, [%rd15+2272];
	add.f64 	%fd72, %fd67, %fd68;
	add.s32 	%r9, %r9, 1;
	setp.ne.s32 	%p2, %r9, 0;
	add.s64 	%rd15, %rd15, 8192;
	@%p2 bra 	$L__BB6_2;
$L__BB6_3:
	cvta.to.global.u64 	%rd12, %rd4;
	mov.u32 	%r8, %tid.x;
	mul.wide.u32 	%rd13, %r8, 8;
	add.s64 	%rd14, %rd12, %rd13;
	ld.global.f64 	%fd69, [%rd14];
	add.f64 	%fd70, %fd72, %fd69;
	st.global.f64 	[%rd14], %fd70;
	ret;

}
	// .globl	_Z12gpukernelW2aPdS_i
.visible .entry _Z12gpukernelW2aPdS_i(
	.param .u64 .ptr .align 1 _Z12gpukernelW2aPdS_i_param_0,
	.param .u64 .ptr .align 1 _Z12gpukernelW2aPdS_i_param_1,
	.param .u32 _Z12gpukernelW2aPdS_i_param_2
)
{
	.reg .pred 	%p<3>;
	.reg .b32 	%r<17>;
	.reg .b64 	%rd<18>;
	.reg .b64 	%fd<73>;

	ld.param.u64 	%rd5, [_Z12gpukernelW2aPdS_i_param_0];
	ld.param.u64 	%rd6, [_Z12gpukernelW2aPdS_i_param_1];
	ld.param.u32 	%r7, [_Z12gpukernelW2aPdS_i_param_2];
	cvta.to.global.u64 	%rd1, %rd6;
	setp.lt.s32 	%p1, %r7, 1;
	mov.f64 	%fd72, 0d0000000000000000;
	@%p1 bra 	$L__BB7_3;
	mov.u32 	%r8, %tid.x;
	and.b32  	%r9, %r8, 1;
	shl.b32 	%r10, %r8, 4;
	and.b32  	%r11, %r10, 16352;
	neg.s32 	%r16, %r7;
	or.b32  	%r15, %r11, %r9;
	shl.b32 	%r12, %r8, 7;
	cvt.u64.u32 	%rd7, %r12;
	and.b64  	%rd8, %rd7, 130816;
	mul.wide.u32 	%rd9, %r9, 8;
	or.b64  	%rd10, %rd8, %rd9;
	add.s64 	%rd11, %rd10, %rd1;
	add.s64 	%rd17, %rd11, 128;
	mov.f64 	%fd72, 0d0000000000000000;
$L__BB7_2:
	ld.global.f64 	%fd6, [%rd17+-128];
	add.f64 	%fd7, %fd72, %fd6;
	ld.global.f64 	%fd8, [%rd17+-112];
	add.f64 	%fd9, %fd7, %fd8;
	ld.global.f64 	%fd10, [%rd17+-96];
	add.f64 	%fd11, %fd9, %fd10;
	ld.global.f64 	%fd12, [%rd17+-80];
	add.f64 	%fd13, %fd11, %fd12;
	ld.global.f64 	%fd14, [%rd17+-64];
	add.f64 	%fd15, %fd13, %fd14;
	ld.global.f64 	%fd16, [%rd17+-48];
	add.f64 	%fd17, %fd15, %fd16;
	ld.global.f64 	%fd18, [%rd17+-32];
	add.f64 	%fd19, %fd17, %fd18;
	ld.global.f64 	%fd20, [%rd17+-16];
	add.f64 	%fd21, %fd19, %fd20;
	ld.global.f64 	%fd22, [%rd17];
	add.f64 	%fd23, %fd21, %fd22;
	ld.global.f64 	%fd24, [%rd17+16];
	add.f64 	%fd25, %fd23, %fd24;
	ld.global.f64 	%fd26, [%rd17+32];
	add.f64 	%fd27, %fd25, %fd26;
	ld.global.f64 	%fd28, [%rd17+48];
	add.f64 	%fd29, %fd27, %fd28;
	ld.global.f64 	%fd30, [%rd17+64];
	add.f64 	%fd31, %fd29, %fd30;
	ld.global.f64 	%fd32, [%rd17+80];
	add.f64 	%fd33, %fd31, %fd32;
	ld.global.f64 	%fd34, [%rd17+96];
	add.f64 	%fd35, %fd33, %fd34;
	ld.global.f64 	%fd36, [%rd17+112];
	add.f64 	%fd37, %fd35, %fd36;
	add.s32 	%r13, %r15, 512;
	mul.wide.u32 	%rd12, %r13, 8;
	add.s64 	%rd13, %rd1, %rd12;
	ld.global.f64 	%fd38, [%rd13];
	add.f64 	%fd39, %fd37, %fd38;
	ld.global.f64 	%fd40, [%rd13+16];
	add.f64 	%fd41, %fd39, %fd40;
	ld.global.f64 	%fd42, [%rd13+32];
	add.f64 	%fd43, %fd41, %fd42;
	ld.global.f64 	%fd44, [%rd13+48];
	add.f64 	%fd45, %fd43, %fd44;
	ld.global.f64 	%fd46, [%rd13+64];
	add.f64 	%fd47, %fd45, %fd46;
	ld.global.f64 	%fd48, [%rd13+80];
	add.f64 	%fd49, %fd47, %fd48;
	ld.global.f64 	%fd50, [%rd13+96];
	add.f64 	%fd51, %fd49, %fd50;
	ld.global.f64 	%fd52, [%rd13+112];
	add.f64 	%fd53, %fd51, %fd52;
	ld.global.f64 	%fd54, [%rd13+128];
	add.f64 	%fd55, %fd53, %fd54;
	ld.global.f64 	%fd56, [%rd13+144];
	add.f64 	%fd57, %fd55, %fd56;
	ld.global.f64 	%fd58, [%rd13+160];
	add.f64 	%fd59, %fd57, %fd58;
	ld.global.f64 	%fd60, [%rd13+176];
	add.f64 	%fd61, %fd59, %fd60;
	ld.global.f64 	%fd62, [%rd13+192];
	add.f64 	%fd63, %fd61, %fd62;
	ld.global.f64 	%fd64, [%rd13+208];
	add.f64 	%fd65, %fd63, %fd64;
	ld.global.f64 	%fd66, [%rd13+224];
	add.f64 	%fd67, %fd65, %fd66;
	ld.global.f64 	%fd68, [%rd13+240];
	add.f64 	%fd72, %fd67, %fd68;
	add.s32 	%r16, %r16, 1;
	setp.ne.s32 	%p2, %r16, 0;
	add.s32 	%r15, %r15, 1024;
	add.s64 	%rd17, %rd17, 8192;
	@%p2 bra 	$L__BB7_2;
$L__BB7_3:
	cvta.to.global.u64 	%rd14, %rd5;
	mov.u32 	%r14, %tid.x;
	mul.wide.u32 	%rd15, %r14, 8;
	add.s64 	%rd16, %rd14, %rd15;
	ld.global.f64 	%fd69, [%rd16];
	add.f64 	%fd70, %fd72, %fd69;
	st.global.f64 	[%rd16], %fd70;
	ret;

}
	// .globl	_Z12gpukernelW2bPdS_i
.visible .entry _Z12gpukernelW2bPdS_i(
	.param .u64 .ptr .align 1 _Z12gpukernelW2bPdS_i_param_0,
	.param .u64 .ptr .align 1 _Z12gpukernelW2bPdS_i_param_1,
	.param .u32 _Z12gpukernelW2bPdS_i_param_2
)
{
	.reg .pred 	%p<3>;
	.reg .b32 	%r<10>;
	.reg .b64 	%rd<16>;
	.reg .b64 	%fd<73>;

	ld.param.u64 	%rd4, [_Z12gpukernelW2bPdS_i_param_0];
	ld.param.u64 	%rd5, [_Z12gpukernelW2bPdS_i_param_1];
	ld.param.u32 	%r4, [_Z12gpukernelW2bPdS_i_param_2];
	setp.lt.s32 	%p1, %r4, 1;
	mov.f64 	%fd72, 0d0000000000000000;
	@%p1 bra 	$L__BB8_3;
	mov.u32 	%r5, %tid.x;
	neg.s32 	%r9, %r4;
	shl.b32 	%r6, %r5, 7;
	cvt.u64.u32 	%rd6, %r6;
	and.b64  	%rd7, %rd6, 130816;
	and.b32  	%r7, %r5, 1;
	mul.wide.u32 	%rd8, %r7, 8;
	or.b64  	%rd9, %rd7, %rd8;
	cvta.to.global.u64 	%rd10, %rd5;
	add.s64 	%rd11, %rd9, %rd10;
	add.s64 	%rd15, %rd11, 4096;
	mov.f64 	%fd72, 0d0000000000000000;
$L__BB8_2:
	ld.global.f64 	%fd6, [%rd15+-4096];
	add.f64 	%fd7, %fd72, %fd6;
	ld.global.f64 	%fd8, [%rd15];
	add.f64 	%fd9, %fd7, %fd8;
	ld.global.f64 	%fd10, [%rd15+-4080];
	add.f64 	%fd11, %fd9, %fd10;
	ld.global.f64 	%fd12, [%rd15+16];
	add.f64 	%fd13, %fd11, %fd12;
	ld.global.f64 	%fd14, [%rd15+-4064];
	add.f64 	%fd15, %fd13, %fd14;
	ld.global.f64 	%fd16, [%rd15+32];
	add.f64 	%fd17, %fd15, %fd16;
	ld.global.f64 	%fd18, [%rd15+-4048];
	add.f64 	%fd19, %fd17, %fd18;
	ld.global.f64 	%fd20, [%rd15+48];
	add.f64 	%fd21, %fd19, %fd20;
	ld.global.f64 	%fd22, [%rd15+-4032];
	add.f64 	%fd23, %fd21, %fd22;
	ld.global.f64 	%fd24, [%rd15+64];
	add.f64 	%fd25, %fd23, %fd24;
	ld.global.f64 	%fd26, [%rd15+-4016];
	add.f64 	%fd27, %fd25, %fd26;
	ld.global.f64 	%fd28, [%rd15+80];
	add.f64 	%fd29, %fd27, %fd28;
	ld.global.f64 	%fd30, [%rd15+-4000];
	add.f64 	%fd31, %fd29, %fd30;
	ld.global.f64 	%fd32, [%rd15+96];
	add.f64 	%fd33, %fd31, %fd32;
	ld.global.f64 	%fd34, [%rd15+-3984];
	add.f64 	%fd35, %fd33, %fd34;
	ld.global.f64 	%fd36, [%rd15+112];
	add.f64 	%fd37, %fd35, %fd36;
	ld.global.f64 	%fd38, [%rd15+-3968];
	add.f64 	%fd39, %fd37, %fd38;
	ld.global.f64 	%fd40, [%rd15+128];
	add.f64 	%fd41, %fd39, %fd40;
	ld.global.f64 	%fd42, [%rd15+-3952];
	add.f64 	%fd43, %fd41, %fd42;
	ld.global.f64 	%fd44, [%rd15+144];
	add.f64 	%fd45, %fd43, %fd44;
	ld.global.f64 	%fd46, [%rd15+-3936];
	add.f64 	%fd47, %fd45, %fd46;
	ld.global.f64 	%fd48, [%rd15+160];
	add.f64 	%fd49, %fd47, %fd48;
	ld.global.f64 	%fd50, [%rd15+-3920];
	add.f64 	%fd51, %fd49, %fd50;
	ld.global.f64 	%fd52, [%rd15+176];
	add.f64 	%fd53, %fd51, %fd52;
	ld.global.f64 	%fd54, [%rd15+-3904];
	add.f64 	%fd55, %fd53, %fd54;
	ld.global.f64 	%fd56, [%rd15+192];
	add.f64 	%fd57, %fd55, %fd56;
	ld.global.f64 	%fd58, [%rd15+-3888];
	add.f64 	%fd59, %fd57, %fd58;
	ld.global.f64 	%fd60, [%rd15+208];
	add.f64 	%fd61, %fd59, %fd60;
	ld.global.f64 	%fd62, [%rd15+-3872];
	add.f64 	%fd63, %fd61, %fd62;
	ld.global.f64 	%fd64, [%rd15+224];
	add.f64 	%fd65, %fd63, %fd64;
	ld.global.f64 	%fd66, [%rd15+-3856];
	add.f64 	%fd67, %fd65, %fd66;
	ld.global.f64 	%fd68, [%rd15+240];
	add.f64 	%fd72, %fd67, %fd68;
	add.s32 	%r9, %r9, 1;
	setp.ne.s32 	%p2, %r9, 0;
	add.s64 	%rd15, %rd15, 8192;
	@%p2 bra 	$L__BB8_2;
$L__BB8_3:
	cvta.to.global.u64 	%rd12, %rd4;
	mov.u32 	%r8, %tid.x;
	mul.wide.u32 	%rd13, %r8, 8;
	add.s64 	%rd14, %rd12, %rd13;
	ld.global.f64 	%fd69, [%rd14];
	add.f64 	%fd70, %fd72, %fd69;
	st.global.f64 	[%rd14], %fd70;
	ret;

}
	// .globl	_Z11gpukernelW1PdS_i
.visible .entry _Z11gpukernelW1PdS_i(
	.param .u64 .ptr .align 1 _Z11gpukernelW1PdS_i_param_0,
	.param .u64 .ptr .align 1 _Z11gpukernelW1PdS_i_param_1,
	.param .u32 _Z11gpukernelW1PdS_i_param_2
)
{
	.reg .pred 	%p<3>;
	.reg .b32 	%r<8>;
	.reg .b64 	%rd<13>;
	.reg .b64 	%fd<73>;

	ld.param.u64 	%rd4, [_Z11gpukernelW1PdS_i_param_0];
	ld.param.u64 	%rd5, [_Z11gpukernelW1PdS_i_param_1];
	ld.param.u32 	%r4, [_Z11gpukernelW1PdS_i_param_2];
	setp.lt.s32 	%p1, %r4, 1;
	mov.f64 	%fd72, 0d0000000000000000;
	@%p1 bra 	$L__BB9_3;
	mov.u32 	%r5, %tid.x;
	neg.s32 	%r7, %r4;
	mul.wide.u32 	%rd6, %r5, 256;
	cvta.to.global.u64 	%rd7, %rd5;
	add.s64 	%rd8, %rd6, %rd7;
	add.s64 	%rd12, %rd8, 128;
	mov.f64 	%fd72, 0d0000000000000000;
$L__BB9_2:
	ld.global.f64 	%fd6, [%rd12+-128];
	add.f64 	%fd7, %fd72, %fd6;
	ld.global.f64 	%fd8, [%rd12+-120];
	add.f64 	%fd9, %fd7, %fd8;
	ld.global.f64 	%fd10, [%rd12+-112];
	add.f64 	%fd11, %fd9, %fd10;
	ld.global.f64 	%fd12, [%rd12+-104];
	add.f64 	%fd13, %fd11, %fd12;
	ld.global.f64 	%fd14, [%rd12+-96];
	add.f64 	%fd15, %fd13, %fd14;
	ld.global.f64 	%fd16, [%rd12+-88];
	add.f64 	%fd17, %fd15, %fd16;
	ld.global.f64 	%fd18, [%rd12+-80];
	add.f64 	%fd19, %fd17, %fd18;
	ld.global.f64 	%fd20, [%rd12+-72];
	add.f64 	%fd21, %fd19, %fd20;
	ld.global.f64 	%fd22, [%rd12+-64];
	add.f64 	%fd23, %fd21, %fd22;
	ld.global.f64 	%fd24, [%rd12+-56];
	add.f64 	%fd25, %fd23, %fd24;
	ld.global.f64 	%fd26, [%rd12+-48];
	add.f64 	%fd27, %fd25, %fd26;
	ld.global.f64 	%fd28, [%rd12+-40];
	add.f64 	%fd29, %fd27, %fd28;
	ld.global.f64 	%fd30, [%rd12+-32];
	add.f64 	%fd31, %fd29, %fd30;
	ld.global.f64 	%fd32, [%rd12+-24];
	add.f64 	%fd33, %fd31, %fd32;
	ld.global.f64 	%fd34, [%rd12+-16];
	add.f64 	%fd35, %fd33, %fd34;
	ld.global.f64 	%fd36, [%rd12+-8];
	add.f64 	%fd37, %fd35, %fd36;
	ld.global.f64 	%fd38, [%rd12];
	add.f64 	%fd39, %fd37, %fd38;
	ld.global.f64 	%fd40, [%rd12+8];
	add.f64 	%fd41, %fd39, %fd40;
	ld.global.f64 	%fd42, [%rd12+16];
	add.f64 	%fd43, %fd41, %fd42;
	ld.global.f64 	%fd44, [%rd12+24];
	add.f64 	%fd45, %fd43, %fd44;
	ld.global.f64 	%fd46, [%rd12+32];
	add.f64 	%fd47, %fd45, %fd46;
	ld.global.f64 	%fd48, [%rd12+40];
	add.f64 	%fd49, %fd47, %fd48;
	ld.global.f64 	%fd50, [%rd12+48];
	add.f64 	%fd51, %fd49, %fd50;
	ld.global.f64 	%fd52, [%rd12+56];
	add.f64 	%fd53, %fd51, %fd52;
	ld.global.f64 	%fd54, [%rd12+64];
	add.f64 	%fd55, %fd53, %fd54;
	ld.global.f64 	%fd56, [%rd12+72];
	add.f64 	%fd57, %fd55, %fd56;
	ld.global.f64 	%fd58, [%rd12+80];
	add.f64 	%fd59, %fd57, %fd58;
	ld.global.f64 	%fd60, [%rd12+88];
	add.f64 	%fd61, %fd59, %fd60;
	ld.global.f64 	%fd62, [%rd12+96];
	add.f64 	%fd63, %fd61, %fd62;
	ld.global.f64 	%fd64, [%rd12+104];
	add.f64 	%fd65, %fd63, %fd64;
	ld.global.f64 	%fd66, [%rd12+112];
	add.f64 	%fd67, %fd65, %fd66;
	ld.global.f64 	%fd68, [%rd12+120];
	add.f64 	%fd72, %fd67, %fd68;
	add.s32 	%r7, %r7, 1;
	setp.ne.s32 	%p2, %r7, 0;
	add.s64 	%rd12, %rd12, 8192;
	@%p2 bra 	$L__BB9_2;
$L__BB9_3:
	cvta.to.global.u64 	%rd9, %rd4;
	mov.u32 	%r6, %tid.x;
	mul.wide.u32 	%rd10, %r6, 8;
	add.s64 	%rd11, %rd9, %rd10;
	ld.global.f64 	%fd69, [%rd11];
	add.f64 	%fd70, %fd72, %fd69;
	st.global.f64 	[%rd11], %fd70;
	ret;

}
	// .globl	_Z12gpukernelWNaILi32EEvPdS0_i
.visible .entry _Z12gpukernelWNaILi32EEvPdS0_i(
	.param .u64 .ptr .align 1 _Z12gpukernelWNaILi32EEvPdS0_i_param_0,
	.param .u64 .ptr .align 1 _Z12gpukernelWNaILi32EEvPdS0_i_param_1,
	.param .u32 _Z12gpukernelWNaILi32EEvPdS0_i_param_2
)
{
	.reg .pred 	%p<3>;
	.reg .b32 	%r<181>;
	.reg .b64 	%rd<93>;
	.reg .b64 	%fd<73>;

	ld.param.u32 	%r82, [_Z12gpukernelWNaILi32EEvPdS0_i_param_2];
	setp.lt.s32 	%p1, %r82, 1;
	mov.f64 	%fd72, 0d0000000000000000;
	@%p1 bra 	$L__BB10_3;
	ld.param.u32 	%r153, [_Z12gpukernelWNaILi32EEvPdS0_i_param_2];
	ld.param.u64 	%rd85, [_Z12gpukernelWNaILi32EEvPdS0_i_param_1];
	mov.u32 	%r83, %tid.x;
	and.b32  	%r84, %r83, 31;
	add.s32 	%r85, %r83, 32;
	and.b32  	%r86, %r85, 2016;
	add.s32 	%r87, %r83, 64;
	and.b32  	%r88, %r87, 2016;
	add.s32 	%r89, %r83, 96;
	and.b32  	%r90, %r89, 2016;
	add.s32 	%r91, %r83, 128;
	and.b32  	%r92, %r91, 2016;
	add.s32 	%r93, %r83, 160;
	and.b32  	%r94, %r93, 2016;
	add.s32 	%r95, %r83, 192;
	and.b32  	%r96, %r95, 2016;
	add.s32 	%r97, %r83, 224;
	and.b32  	%r98, %r97, 2016;
	add.s32 	%r99, %r83, 256;
	and.b32  	%r100, %r99, 2016;
	add.s32 	%r101, %r83, 288;
	and.b32  	%r102, %r101, 2016;
	add.s32 	%r103, %r83, 320;
	and.b32  	%r104, %r103, 2016;
	add.s32 	%r105, %r83, 352;
	and.b32  	%r106, %r105, 2016;
	add.s32 	%r107, %r83, 384;
	and.b32  	%r108, %r107, 2016;
	add.s32 	%r109, %r83, 416;
	and.b32  	%r110, %r109, 2016;
	add.s32 	%r111, %r83, 448;
	and.b32  	%r112, %r111, 2016;
	add.s32 	%r113, %r83, 480;
	and.b32  	%r114, %r113, 2016;
	add.s32 	%r115, %r83, 512;
	and.b32  	%r116, %r115, 2016;
	add.s32 	%r117, %r83, 544;
	and.b32  	%r118, %r117, 2016;
	add.s32 	%r119, %r83, 576;
	and.b32  	%r120, %r119, 2016;
	add.s32 	%r121, %r83, 608;
	and.b32  	%r122, %r121, 2016;
	add.s32 	%r123, %r83, 640;
	and.b32  	%r124, %r123, 2016;
	add.s32 	%r125, %r83, 672;
	and.b32  	%r126, %r125, 2016;
	add.s32 	%r127, %r83, 704;
	and.b32  	%r128, %r127, 2016;
	add.s32 	%r129, %r83, 736;
	and.b32  	%r130, %r129, 2016;
	add.s32 	%r131, %r83, 768;
	and.b32  	%r132, %r131, 2016;
	add.s32 	%r133, %r83, 800;
	and.b32  	%r134, %r133, 2016;
	add.s32 	%r135, %r83, 832;
	and.b32  	%r136, %r135, 2016;
	add.s32 	%r137, %r83, 864;
	and.b32  	%r138, %r137, 2016;
	add.s32 	%r139, %r83, 896;
	and.b32  	%r140, %r139, 2016;
	add.s32 	%r141, %r83, 928;
	and.b32  	%r142, %r141, 2016;
	add.s32 	%r143, %r83, 960;
	and.b32  	%r144, %r143, 2016;
	add.s32 	%r145, %r83, 992;
	and.b32  	%r146, %r145, 2016;
	neg.s32 	%r180, %r153;
	or.b32  	%r179, %r146, %r84;
	or.b32  	%r178, %r144, %r84;
	or.b32  	%r177, %r142, %r84;
	or.b32  	%r176, %r140, %r84;
	or.b32  	%r175, %r138, %r84;
	or.b32  	%r174, %r136, %r84;
	or.b32  	%r173, %r134, %r84;
	or.b32  	%r172, %r132, %r84;
	or.b32  	%r171, %r130, %r84;
	or.b32  	%r170, %r128, %r84;
	or.b32  	%r169, %r126, %r84;
	or.b32  	%r168, %r124, %r84;
	or.b32  	%r167, %r122, %r84;
	or.b32  	%r166, %r120, %r84;
	or.b32  	%r165, %r118, %r84;
	or.b32  	%r164, %r116, %r84;
	or.b32  	%r163, %r114, %r84;
	or.b32  	%r162, %r112, %r84;
	or.b32  	%r161, %r110, %r84;
	or.b32  	%r160, %r108, %r84;
	or.b32  	%r159, %r106, %r84;
	or.b32  	%r158, %r104, %r84;
	or.b32  	%r157, %r102, %r84;
	or.b32  	%r156, %r100, %r84;
	or.b32  	%r155, %r98, %r84;
	or.b32  	%r154, %r96, %r84;
	or.b32  	%r147, %r94, %r84;
	mul.wide.u32 	%rd21, %r147, 8;
	cvta.to.global.u64 	%rd22, %rd85;
	add.s64 	%rd92, %rd22, %rd21;
	or.b32  	%r148, %r92, %r84;
	mul.wide.u32 	%rd23, %r148, 8;
	add.s64 	%rd91, %rd22, %rd23;
	or.b32  	%r149, %r90, %r84;
	mul.wide.u32 	%rd24, %r149, 8;
	add.s64 	%rd90, %rd22, %rd24;
	or.b32  	%r150, %r88, %r84;
	mul.wide.u32 	%rd25, %r150, 8;
	add.s64 	%rd89, %rd22, %rd25;
	or.b32  	%r151, %r86, %r84;
	mul.wide.u32 	%rd26, %r151, 8;
	add.s64 	%rd88, %rd22, %rd26;
	mul.wide.u32 	%rd27, %r83, 8;
	add.s64 	%rd87, %rd22, %rd27;
	mov.f64 	%fd72, 0d0000000000000000;
$L__BB10_2:
	ld.param.u64 	%rd86, [_Z12gpukernelWNaILi32EEvPdS0_i_param_1];
	ld.global.f64 	%fd6, [%rd87];
	add.f64 	%fd7, %fd72, %fd6;
	ld.global.f64 	%fd8, [%rd88];
	add.f64 	%fd9, %fd7, %fd8;
	ld.global.f64 	%fd10, [%rd89];
	add.f64 	%fd11, %fd9, %fd10;
	ld.global.f64 	%fd12, [%rd90];
	add.f64 	%fd13, %fd11, %fd12;
	ld.global.f64 	%fd14, [%rd91];
	add.f64 	%fd15, %fd13, %fd14;
	ld.global.f64 	%fd16, [%rd92];
	add.f64 	%fd17, %fd15, %fd16;
	cvta.to.global.u64 	%rd28, %rd86;
	mul.wide.u32 	%rd29, %r154, 8;
	add.s64 	%rd30, %rd28, %rd29;
	ld.global.f64 	%fd18, [%rd30];
	add.f64 	%fd19, %fd17, %fd18;
	mul.wide.u32 	%rd31, %r155, 8;
	add.s64 	%rd32, %rd28, %rd31;
	ld.global.f64 	%fd20, [%rd32];
	add.f64 	%fd21, %fd19, %fd20;
	mul.wide.u32 	%rd33, %r156, 8;
	add.s64 	%rd34, %rd28, %rd33;
	ld.global.f64 	%fd22, [%rd34];
	add.f64 	%fd23, %fd21, %fd22;
	mul.wide.u32 	%rd35, %r157, 8;
	add.s64 	%rd36, %rd28, %rd35;
	ld.global.f64 	%fd24, [%rd36];
	add.f64 	%fd25, %fd23, %fd24;
	mul.wide.u32 	%rd37, %r158, 8;
	add.s64 	%rd38, %rd28, %rd37;
	ld.global.f64 	%fd26, [%rd38];
	add.f64 	%fd27, %fd25, %fd26;
	mul.wide.u32 	%rd39, %r159, 8;
	add.s64 	%rd40, %rd28, %rd39;
	ld.global.f64 	%fd28, [%rd40];
	add.f64 	%fd29, %fd27, %fd28;
	mul.wide.u32 	%rd41, %r160, 8;
	add.s64 	%rd42, %rd28, %rd41;
	ld.global.f64 	%fd30, [%rd42];
	add.f64 	%fd31, %fd29, %fd30;
	mul.wide.u32 	%rd43, %r161, 8;
	add.s64 	%rd44, %rd28, %rd43;
	ld.global.f64 	%fd32, [%rd44];
	add.f64 	%fd33, %fd31, %fd32;
	mul.wide.u32 	%rd45, %r162, 8;
	add.s64 	%rd46, %rd28, %rd45;
	ld.global.f64 	%fd34, [%rd46];
	add.f64 	%fd35, %fd33, %fd34;
	mul.wide.u32 	%rd47, %r163, 8;
	add.s64 	%rd48, %rd28, %rd47;
	ld.global.f64 	%fd36, [%rd48];
	add.f64 	%fd37, %fd35, %fd36;
	mul.wide.u32 	%rd49, %r164, 8;
	add.s64 	%rd50, %rd28, %rd49;
	ld.global.f64 	%fd38, [%rd50];
	add.f64 	%fd39, %fd37, %fd38;
	mul.wide.u32 	%rd51, %r165, 8;
	add.s64 	%rd52, %rd28, %rd51;
	ld.global.f64 	%fd40, [%rd52];
	add.f64 	%fd41, %fd39, %fd40;
	mul.wide.u32 	%rd53, %r166, 8;
	add.s64 	%rd54, %rd28, %rd53;
	ld.global.f64 	%fd42, [%rd54];
	add.f64 	%fd43, %fd41, %fd42;
	mul.wide.u32 	%rd55, %r167, 8;
	add.s64 	%rd56, %rd28, %rd55;
	ld.global.f64 	%fd44, [%rd56];
	add.f64 	%fd45, %fd43, %fd44;
	mul.wide.u32 	%rd57, %r168, 8;
	add.s64 	%rd58, %rd28, %rd57;
	ld.global.f64 	%fd46, [%rd58];
	add.f64 	%fd47, %fd45, %fd46;
	mul.wide.u32 	%rd59, %r169, 8;
	add.s64 	%rd60, %rd28, %rd59;
	ld.global.f64 	%fd48, [%rd60];
	add.f64 	%fd49, %fd47, %fd48;
	mul.wide.u32 	%rd61, %r170, 8;
	add.s64 	%rd62, %rd28, %rd61;
	ld.global.f64 	%fd50, [%rd62];
	add.f64 	%fd51, %fd49, %fd50;
	mul.wide.u32 	%rd63, %r171, 8;
	add.s64 	%rd64, %rd28, %rd63;
	ld.global.f64 	%fd52, [%rd64];
	add.f64 	%fd53, %fd51, %fd52;
	mul.wide.u32 	%rd65, %r172, 8;
	add.s64 	%rd66, %rd28, %rd65;
	ld.global.f64 	%fd54, [%rd66];
	add.f64 	%fd55, %fd53, %fd54;
	mul.wide.u32 	%rd67, %r173, 8;
	add.s64 	%rd68, %rd28, %rd67;
	ld.global.f64 	%fd56, [%rd68];
	add.f64 	%fd57, %fd55, %fd56;
	mul.wide.u32 	%rd69, %r174, 8;
	add.s64 	%rd70, %rd28, %rd69;
	ld.global.f64 	%fd58, [%rd70];
	add.f64 	%fd59, %fd57, %fd58;
	mul.wide.u32 	%rd71, %r175, 8;
	add.s64 	%rd72, %rd28, %rd71;
	ld.global.f64 	%fd60, [%rd72];
	add.f64 	%fd61, %fd59, %fd60;
	mul.wide.u32 	%rd73, %r176, 8;
	add.s64 	%rd74, %rd28, %rd73;
	ld.global.f64 	%fd62, [%rd74];
	add.f64 	%fd63, %fd61, %fd62;
	mul.wide.u32 	%rd75, %r177, 8;
	add.s64 	%rd76, %rd28, %rd75;
	ld.global.f64 	%fd64, [%rd76];
	add.f64 	%fd65, %fd63, %fd64;
	mul.wide.u32 	%rd77, %r178, 8;
	add.s64 	%rd78, %rd28, %rd77;
	ld.global.f64 	%fd66, [%rd78];
	add.f64 	%fd67, %fd65, %fd66;
	mul.wide.u32 	%rd79, %r179, 8;
	add.s64 	%rd80, %rd28, %rd79;
	ld.global.f64 	%fd68, [%rd80];
	add.f64 	%fd72, %fd67, %fd68;
	add.s32 	%r180, %r180, 1;
	setp.ne.s32 	%p2, %r180, 0;
	add.s32 	%r179, %r179, 1024;
	add.s32 	%r178, %r178, 1024;
	add.s32 	%r177, %r177, 1024;
	add.s32 	%r176, %r176, 1024;
	add.s32 	%r175, %r175, 1024;
	add.s32 	%r174, %r174, 1024;
	add.s32 	%r173, %r173, 1024;
	add.s32 	%r172, %r172, 1024;
	add.s32 	%r171, %r171, 1024;
	add.s32 	%r170, %r170, 1024;
	add.s32 	%r169, %r169, 1024;
	add.s32 	%r168, %r168, 1024;
	add.s32 	%r167, %r167, 1024;
	add.s32 	%r166, %r166, 1024;
	add.s32 	%r165, %r165, 1024;
	add.s32 	%r164, %r164, 1024;
	add.s32 	%r163, %r163, 1024;
	add.s32 	%r162, %r162, 1024;
	add.s32 	%r161, %r161, 1024;
	add.s32 	%r160, %r160, 1024;
	add.s32 	%r159, %r159, 1024;
	add.s32 	%r158, %r158, 1024;
	add.s32 	%r157, %r157, 1024;
	add.s32 	%r156, %r156, 1024;
	add.s32 	%r155, %r155, 1024;
	add.s32 	%r154, %r154, 1024;
	add.s64 	%rd92, %rd92, 8192;
	add.s64 	%rd91, %rd91, 8192;
	add.s64 	%rd90, %rd90, 8192;
	add.s64 	%rd89, %rd89, 8192;
	add.s64 	%rd88, %rd88, 8192;
	add.s64 	%rd87, %rd87, 8192;
	@%p2 bra 	$L__BB10_2;
$L__BB10_3:
	ld.param.u64 	%rd84, [_Z12gpukernelWNaILi32EEvPdS0_i_param_0];
	cvta.to.global.u64 	%rd81, %rd84;
	mov.u32 	%r152, %tid.x;
	mul.wide.u32 	%rd82, %r152, 8;
	add.s64 	%rd83, %rd81, %rd82;
	ld.global.f64 	%fd69, [%rd83];
	add.f64 	%fd70, %fd72, %fd69;
	st.global.f64 	[%rd83], %fd70;
	ret;

}
	// .globl	_Z12gpukernelWNbILi32EEvPdS0_i
.visible .entry _Z12gpukernelWNbILi32EEvPdS0_i(
	.param .u64 .ptr .align 1 _Z12gpukernelWNbILi32EEvPdS0_i_param_0,
	.param .u64 .ptr .align 1 _Z12gpukernelWNbILi32EEvPdS0_i_param_1,
	.param .u32 _Z12gpukernelWNbILi32EEvPdS0_i_param_2
)
{
	.reg .pred 	%p<3>;
	.reg .b32 	%r<181>;
	.reg .b64 	%rd<93>;
	.reg .b64 	%fd<73>;

	ld.param.u32 	%r82, [_Z12gpukernelWNbILi32EEvPdS0_i_param_2];
	setp.lt.s32 	%p1, %r82, 1;
	mov.f64 	%fd72, 0d0000000000000000;
	@%p1 bra 	$L__BB11_3;
	ld.param.u32 	%r153, [_Z12gpukernelWNbILi32EEvPdS0_i_param_2];
	ld.param.u64 	%rd85, [_Z12gpukernelWNbILi32EEvPdS0_i_param_1];
	mov.u32 	%r83, %tid.x;
	and.b32  	%r84, %r83, 31;
	add.s32 	%r85, %r83, 32;
	and.b32  	%r86, %r85, 2016;
	add.s32 	%r87, %r83, 64;
	and.b32  	%r88, %r87, 2016;
	add.s32 	%r89, %r83, 96;
	and.b32  	%r90, %r89, 2016;
	add.s32 	%r91, %r83, 128;
	and.b32  	%r92, %r91, 2016;
	add.s32 	%r93, %r83, 160;
	and.b32  	%r94, %r93, 2016;
	add.s32 	%r95, %r83, 192;
	and.b32  	%r96, %r95, 2016;
	add.s32 	%r97, %r83, 224;
	and.b32  	%r98, %r97, 2016;
	add.s32 	%r99, %r83, 256;
	and.b32  	%r100, %r99, 2016;
	add.s32 	%r101, %r83, 288;
	and.b32  	%r102, %r101, 2016;
	add.s32 	%r103, %r83, 320;
	and.b32  	%r104, %r103, 2016;
	add.s32 	%r105, %r83, 352;
	and.b32  	%r106, %r105, 2016;
	add.s32 	%r107, %r83, 384;
	and.b32  	%r108, %r107, 2016;
	add.s32 	%r109, %r83, 416;
	and.b32  	%r110, %r109, 2016;
	add.s32 	%r111, %r83, 448;
	and.b32  	%r112, %r111, 2016;
	add.s32 	%r113, %r83, 480;
	and.b32  	%r114, %r113, 2016;
	add.s32 	%r115, %r83, 512;
	and.b32  	%r116, %r115, 2016;
	add.s32 	%r117, %r83, 544;
	and.b32  	%r118, %r117, 2016;
	add.s32 	%r119, %r83, 576;
	and.b32  	%r120, %r119, 2016;
	add.s32 	%r121, %r83, 608;
	and.b32  	%r122, %r121, 2016;
	add.s32 	%r123, %r83, 640;
	and.b32  	%r124, %r123, 2016;
	add.s32 	%r125, %r83, 672;
	and.b32  	%r126, %r125, 2016;
	add.s32 	%r127, %r83, 704;
	and.b32  	%r128, %r127, 2016;
	add.s32 	%r129, %r83, 736;
	and.b32  	%r130, %r129, 2016;
	add.s32 	%r131, %r83, 768;
	and.b32  	%r132, %r131, 2016;
	add.s32 	%r133, %r83, 800;
	and.b32  	%r134, %r133, 2016;
	add.s32 	%r135, %r83, 832;
	and.b32  	%r136, %r135, 2016;
	add.s32 	%r137, %r83, 864;
	and.b32  	%r138, %r137, 2016;
	add.s32 	%r139, %r83, 896;
	and.b32  	%r140, %r139, 2016;
	add.s32 	%r141, %r83, 928;
	and.b32  	%r142, %r141, 2016;
	add.s32 	%r143, %r83, 960;
	and.b32  	%r144, %r143, 2016;
	add.s32 	%r145, %r83, 992;
	and.b32  	%r146, %r145, 2016;
	neg.s32 	%r180, %r153;
	or.b32  	%r179, %r146, %r84;
	or.b32  	%r178, %r144, %r84;
	or.b32  	%r177, %r142, %r84;
	or.b32  	%r176, %r140, %r84;
	or.b32  	%r175, %r138, %r84;
	or.b32  	%r174, %r136, %r84;
	or.b32  	%r173, %r134, %r84;
	or.b32  	%r172, %r132, %r84;
	or.b32  	%r171, %r130, %r84;
	or.b32  	%r170, %r128, %r84;
	or.b32  	%r169, %r126, %r84;
	or.b32  	%r168, %r124, %r84;
	or.b32  	%r167, %r122, %r84;
	or.b32  	%r166, %r120, %r84;
	or.b32  	%r165, %r118, %r84;
	or.b32  	%r164, %r116, %r84;
	or.b32  	%r163, %r114, %r84;
	or.b32  	%r162, %r112, %r84;
	or.b32  	%r161, %r110, %r84;
	or.b32  	%r160, %r108, %r84;
	or.b32  	%r159, %r106, %r84;
	or.b32  	%r158, %r104, %r84;
	or.b32  	%r157, %r102, %r84;
	or.b32  	%r156, %r100, %r84;
	or.b32  	%r155, %r98, %r84;
	or.b32  	%r154, %r96, %r84;
	or.b32  	%r147, %r94, %r84;
	mul.wide.u32 	%rd21, %r147, 8;
	cvta.to.global.u64 	%rd22, %rd85;
	add.s64 	%rd92, %rd22, %rd21;
	or.b32  	%r148, %r92, %r84;
	mul.wide.u32 	%rd23, %r148, 8;
	add.s64 	%rd91, %rd22, %rd23;
	or.b32  	%r149, %r90, %r84;
	mul.wide.u32 	%rd24, %r149, 8;
	add.s64 	%rd90, %rd22, %rd24;
	or.b32  	%r150, %r88, %r84;
	mul.wide.u32 	%rd25, %r150, 8;
	add.s64 	%rd89, %rd22, %rd25;
	or.b32  	%r151, %r86, %r84;
	mul.wide.u32 	%rd26, %r151, 8;
	add.s64 	%rd88, %rd22, %rd26;
	mul.wide.u32 	%rd27, %r83, 8;
	add.s64 	%rd87, %rd22, %rd27;
	mov.f64 	%fd72, 0d0000000000000000;
$L__BB11_2:
	ld.param.u64 	%rd86, [_Z12gpukernelWNbILi32EEvPdS0_i_param_1];
	ld.global.f64 	%fd6, [%rd87];
	add.f64 	%fd7, %fd72, %fd6;
	ld.global.f64 	%fd8, [%rd88];
	add.f64 	%fd9, %fd7, %fd8;
	ld.global.f64 	%fd10, [%rd89];
	add.f64 	%fd11, %fd9, %fd10;
	ld.global.f64 	%fd12, [%rd90];
	add.f64 	%fd13, %fd11, %fd12;
	ld.global.f64 	%fd14, [%rd91];
	add.f64 	%fd15, %fd13, %fd14;
	ld.global.f64 	%fd16, [%rd92];
	add.f64 	%fd17, %fd15, %fd16;
	cvta.to.global.u64 	%rd28, %rd86;
	mul.wide.u32 	%rd29, %r154, 8;
	add.s64 	%rd30, %rd28, %rd29;
	ld.global.f64 	%fd18, [%rd30];
	add.f64 	%fd19, %fd17, %fd18;
	mul.wide.u32 	%rd31, %r155, 8;
	add.s64 	%rd32, %rd28, %rd31;
	ld.global.f64 	%fd20, [%rd32];
	add.f64 	%fd21, %fd19, %fd20;
	mul.wide.u32 	%rd33, %r156, 8;
	add.s64 	%rd34, %rd28, %rd33;
	ld.global.f64 	%fd22, [%rd34];
	add.f64 	%fd23, %fd21, %fd22;
	mul.wide.u32 	%rd35, %r157, 8;
	add.s64 	%rd36, %rd28, %rd35;
	ld.global.f64 	%fd24, [%rd36];
	add.f64 	%fd25, %fd23, %fd24;
	mul.wide.u32 	%rd37, %r158, 8;
	add.s64 	%rd38, %rd28, %rd37;
	ld.global.f64 	%fd26, [%rd38];
	add.f64 	%fd27, %fd25, %fd26;
	mul.wide.u32 	%rd39, %r159, 8;
	add.s64 	%rd40, %rd28, %rd39;
	ld.global.f64 	%fd28, [%rd40];
	add.f64 	%fd29, %fd27, %fd28;
	mul.wide.u32 	%rd41, %r160, 8;
	add.s64 	%rd42, %rd28, %rd41;
	ld.global.f64 	%fd30, [%rd42];
	add.f64 	%fd31, %fd29, %fd30;
	mul.wide.u32 	%rd43, %r161, 8;
	add.s64 	%rd44, %rd28, %rd43;
	ld.global.f64 	%fd32, [%rd44];
	add.f64 	%fd33, %fd31, %fd32;
	mul.wide.u32 	%rd45, %r162, 8;
	add.s64 	%rd46, %rd28, %rd45;
	ld.global.f64 	%fd34, [%rd46];
	add.f64 	%fd35, %fd33, %fd34;
	mul.wide.u32 	%rd47, %r163, 8;
	add.s64 	%rd48, %rd28, %rd47;
	ld.global.f64 	%fd36, [%rd48];
	add.f64 	%fd37, %fd35, %fd36;
	mul.wide.u32 	%rd49, %r164, 8;
	add.s64 	%rd50, %rd28, %rd49;
	ld.global.f64 	%fd38, [%rd50];
	add.f64 	%fd39, %fd37, %fd38;
	mul.wide.u32 	%rd51, %r165, 8;
	add.s64 	%rd52, %rd28, %rd51;
	ld.global.f64 	%fd40, [%rd52];
	add.f64 	%fd41, %fd39, %fd40;
	mul.wide.u32 	%rd53, %r166, 8;
	add.s64 	%rd54, %rd28, %rd53;
	ld.global.f64 	%fd42, [%rd54];
	add.f64 	%fd43, %fd41, %fd42;
	mul.wide.u32 	%rd55, %r167, 8;
	add.s64 	%rd56, %rd28, %rd55;
	ld.global.f64 	%fd44, [%rd56];
	add.f64 	%fd45, %fd43, %fd44;
	mul.wide.u32 	%rd57, %r168, 8;
	add.s64 	%rd58, %rd28, %rd57;
	ld.global.f64 	%fd46, [%rd58];
	add.f64 	%fd47, %fd45, %fd46;
	mul.wide.u32 	%rd59, %r169, 8;
	add.s64 	%rd60, %rd28, %rd59;
	ld.global.f64 	%fd48, [%rd60];
	add.f64 	%fd49, %fd47, %fd48;
	mul.wide.u32 	%rd61, %r170, 8;
	add.s64 	%rd62, %rd28, %rd61;
	ld.global.f64 	%fd50, [%rd62];
	add.f64 	%fd51, %fd49, %fd50;
	mul.wide.u32 	%rd63, %r171, 8;
	add.s64 	%rd64, %rd28, %rd63;
	ld.global.f64 	%fd52, [%rd64];
	add.f64 	%fd53, %fd51, %fd52;
	mul.wide.u32 	%rd65, %r172, 8;
	add.s64 	%rd66, %rd28, %rd65;
	ld.global.f64 	%fd54, [%rd66];
	add.f64 	%fd55, %fd53, %fd54;
	mul.wide.u32 	%rd67, %r173, 8;
	add.s64 	%rd68, %rd28, %rd67;
	ld.global.f64 	%fd56, [%rd68];
	add.f64 	%fd57, %fd55, %fd56;
	mul.wide.u32 	%rd69, %r174, 8;
	add.s64 	%rd70, %rd28, %rd69;
	ld.global.f64 	%fd58, [%rd70];
	add.f64 	%fd59, %fd57, %fd58;
	mul.wide.u32 	%rd71, %r175, 8;
	add.s64 	%rd72, %rd28, %rd71;
	ld.global.f64 	%fd60, [%rd72];
	add.f64 	%fd61, %fd59, %fd60;
	mul.wide.u32 	%rd73, %r176, 8;
	add.s64 	%rd74, %rd28, %rd73;
	ld.global.f64 	%fd62, [%rd74];
	add.f64 	%fd63, %fd61, %fd62;
	mul.wide.u32 	%rd75, %r177, 8;
	add.s64 	%rd76, %rd28, %rd75;
	ld.global.f64 	%fd64, [%rd76];
	add.f64 	%fd65, %fd63, %fd64;
	mul.wide.u32 	%rd77, %r178, 8;
	add.s64 	%rd78, %rd28, %rd77;
	ld.global.f64 	%fd66, [%rd78];
	add.f64 	%fd67, %fd65, %fd66;
	mul.wide.u32 	%rd79, %r179, 8;
	add.s64 	%rd80, %rd28, %rd79;
	ld.global.f64 	%fd68, [%rd80];
	add.f64 	%fd72, %fd67, %fd68;
	add.s32 	%r180, %r180, 1;
	setp.ne.s32 	%p2, %r180, 0;
	add.s32 	%r179, %r179, 1024;
	add.s32 	%r178, %r178, 1024;
	add.s32 	%r177, %r177, 1024;
	add.s32 	%r176, %r176, 1024;
	add.s32 	%r175, %r175, 1024;
	add.s32 	%r174, %r174, 1024;
	add.s32 	%r173, %r173, 1024;
	add.s32 	%r172, %r172, 1024;
	add.s32 	%r171, %r171, 1024;
	add.s32 	%r170, %r170, 1024;
	add.s32 	%r169, %r169, 1024;
	add.s32 	%r168, %r168, 1024;
	add.s32 	%r167, %r167, 1024;
	add.s32 	%r166, %r166, 1024;
	add.s32 	%r165, %r165, 1024;
	add.s32 	%r164, %r164, 1024;
	add.s32 	%r163, %r163, 1024;
	add.s32 	%r162, %r162, 1024;
	add.s32 	%r161, %r161, 1024;
	add.s32 	%r160, %r160, 1024;
	add.s32 	%r159, %r159, 1024;
	add.s32 	%r158, %r158, 1024;
	add.s32 	%r157, %r157, 1024;
	add.s32 	%r156, %r156, 1024;
	add.s32 	%r155, %r155, 1024;
	add.s32 	%r154, %r154, 1024;
	add.s64 	%rd92, %rd92, 8192;
	add.s64 	%rd91, %rd91, 8192;
	add.s64 	%rd90, %rd90, 8192;
	add.s64 	%rd89, %rd89, 8192;
	add.s64 	%rd88, %rd88, 8192;
	add.s64 	%rd87, %rd87, 8192;
	@%p2 bra 	$L__BB11_2;
$L__BB11_3:
	ld.param.u64 	%rd84, [_Z12gpukernelWNbILi32EEvPdS0_i_param_0];
	cvta.to.global.u64 	%rd81, %rd84;
	mov.u32 	%r152, %tid.x;
	mul.wide.u32 	%rd82, %r152, 8;
	add.s64 	%rd83, %rd81, %rd82;
	ld.global.f64 	%fd69, [%rd83];
	add.f64 	%fd70, %fd72, %fd69;
	st.global.f64 	[%rd83], %fd70;
	ret;

}
	// .globl	_Z12gpukernelWNaILi16EEvPdS0_i
.visible .entry _Z12gpukernelWNaILi16EEvPdS0_i(
	.param .u64 .ptr .align 1 _Z12gpukernelWNaILi16EEvPdS0_i_param_0,
	.param .u64 .ptr .align 1 _Z12gpukernelWNaILi16EEvPdS0_i_param_1,
	.param .u32 _Z12gpukernelWNaILi16EEvPdS0_i_param_2
)
{
	.reg .pred 	%p<3>;
	.reg .b32 	%r<31>;
	.reg .b64 	%rd<46>;
	.reg .b64 	%fd<73>;

	ld.param.u64 	%rd5, [_Z12gpukernelWNaILi16EEvPdS0_i_param_0];
	ld.param.u64 	%rd6, [_Z12gpukernelWNaILi16EEvPdS0_i_param_1];
	ld.param.u32 	%r7, [_Z12gpukernelWNaILi16EEvPdS0_i_param_2];
	cvta.to.global.u64 	%rd1, %rd6;
	setp.lt.s32 	%p1, %r7, 1;
	mov.f64 	%fd72, 0d0000000000000000;
	@%p1 bra 	$L__BB12_3;
	mov.u32 	%r8, %tid.x;
	and.b32  	%r9, %r8, 15;
	shl.b32 	%r10, %r8, 1;
	and.b32  	%r11, %r10, 2016;
	neg.s32 	%r30, %r7;
	or.b32  	%r12, %r11, %r9;
	add.s32 	%r29, %r12, 512;
	shl.b32 	%r13, %r8, 4;
	cvt.u64.u32 	%rd7, %r13;
	and.b64  	%rd8, %rd7, 16128;
	mul.wide.u32 	%rd9, %r9, 8;
	or.b64  	%rd10, %rd8, %rd9;
	add.s64 	%rd11, %rd10, %rd1;
	add.s64 	%rd45, %rd11, 128;
	mov.f64 	%fd72, 0d0000000000000000;
$L__BB12_2:
	ld.global.f64 	%fd6, [%rd45+-128];
	add.f64 	%fd7, %fd72, %fd6;
	ld.global.f64 	%fd8, [%rd45];
	add.f64 	%fd9, %fd7, %fd8;
	add.s32 	%r14, %r29, -448;
	mul.wide.u32 	%rd12, %r14, 8;
	add.s64 	%rd13, %rd1, %rd12;
	ld.global.f64 	%fd10, [%rd13];
	add.f64 	%fd11, %fd9, %fd10;
	ld.global.f64 	%fd12, [%rd13+128];
	add.f64 	%fd13, %fd11, %fd12;
	add.s32 	%r15, %r29, -384;
	mul.wide.u32 	%rd14, %r15, 8;
	add.s64 	%rd15, %rd1, %rd14;
	ld.global.f64 	%fd14, [%rd15];
	add.f64 	%fd15, %fd13, %fd14;
	ld.global.f64 	%fd16, [%rd15+128];
	add.f64 	%fd17, %fd15, %fd16;
	add.s32 	%r16, %r29, -320;
	mul.wide.u32 	%rd16, %r16, 8;
	add.s64 	%rd17, %rd1, %rd16;
	ld.global.f64 	%fd18, [%rd17];
	add.f64 	%fd19, %fd17, %fd18;
	ld.global.f64 	%fd20, [%rd17+128];
	add.f64 	%fd21, %fd19, %fd20;
	add.s32 	%r17, %r29, -256;
	mul.wide.u32 	%rd18, %r17, 8;
	add.s64 	%rd19, %rd1, %rd18;
	ld.global.f64 	%fd22, [%rd19];
	add.f64 	%fd23, %fd21, %fd22;
	ld.global.f64 	%fd24, [%rd19+128];
	add.f64 	%fd25, %fd23, %fd24;
	add.s32 	%r18, %r29, -192;
	mul.wide.u32 	%rd20, %r18, 8;
	add.s64 	%rd21, %rd1, %rd20;
	ld.global.f64 	%fd26, [%rd21];
	add.f64 	%fd27, %fd25, %fd26;
	ld.global.f64 	%fd28, [%rd21+128];
	add.f64 	%fd29, %fd27, %fd28;
	add.s32 	%r19, %r29, -128;
	mul.wide.u32 	%rd22, %r19, 8;
	add.s64 	%rd23, %rd1, %rd22;
	ld.global.f64 	%fd30, [%rd23];
	add.f64 	%fd31, %fd29, %fd30;
	ld.global.f64 	%fd32, [%rd23+128];
	add.f64 	%fd33, %fd31, %fd32;
	add.s32 	%r20, %r29, -64;
	mul.wide.u32 	%rd24, %r20, 8;
	add.s64 	%rd25, %rd1, %rd24;
	ld.global.f64 	%fd34, [%rd25];
	add.f64 	%fd35, %fd33, %fd34;
	ld.global.f64 	%fd36, [%rd25+128];
	add.f64 	%fd37, %fd35, %fd36;
	add.s32 	%r21, %r29, 448;
	mul.wide.u32 	%rd26, %r29, 8;
	add.s64 	%rd27, %rd1, %rd26;
	ld.global.f64 	%fd38, [%rd27];
	add.f64 	%fd39, %fd37, %fd38;
	ld.global.f64 	%fd40, [%rd27+128];
	add.f64 	%fd41, %fd39, %fd40;
	add.s32 	%r22, %r29, 64;
	mul.wide.u32 	%rd28, %r22, 8;
	add.s64 	%rd29, %rd1, %rd28;
	ld.global.f64 	%fd42, [%rd29];
	add.f64 	%fd43, %fd41, %fd42;
	ld.global.f64 	%fd44, [%rd29+128];
	add.f64 	%fd45, %fd43, %fd44;
	add.s32 	%r23, %r29, 128;
	mul.wide.u32 	%rd30, %r23, 8;
	add.s64 	%rd31, %rd1, %rd30;
	ld.global.f64 	%fd46, [%rd31];
	add.f64 	%fd47, %fd45, %fd46;
	ld.global.f64 	%fd48, [%rd31+128];
	add.f64 	%fd49, %fd47, %fd48;
	add.s32 	%r24, %r29, 192;
	mul.wide.u32 	%rd32, %r24, 8;
	add.s64 	%rd33, %rd1, %rd32;
	ld.global.f64 	%fd50, [%rd33];
	add.f64 	%fd51, %fd49, %fd50;
	ld.global.f64 	%fd52, [%rd33+128];
	add.f64 	%fd53, %fd51, %fd52;
	add.s32 	%r25, %r29, 256;
	mul.wide.u32 	%rd34, %r25, 8;
	add.s64 	%rd35, %rd1, %rd34;
	ld.global.f64 	%fd54, [%rd35];
	add.f64 	%fd55, %fd53, %fd54;
	ld.global.f64 	%fd56, [%rd35+128];
	add.f64 	%fd57, %fd55, %fd56;
	add.s32 	%r26, %r29, 320;
	mul.wide.u32 	%rd36, %r26, 8;
	add.s64 	%rd37, %rd1, %rd36;
	ld.global.f64 	%fd58, [%rd37];
	add.f64 	%fd59, %fd57, %fd58;
	ld.global.f64 	%fd60, [%rd37+128];
	add.f64 	%fd61, %fd59, %fd60;
	add.s32 	%r27, %r29, 384;
	mul.wide.u32 	%rd38, %r27, 8;
	add.s64 	%rd39, %rd1, %rd38;
	ld.global.f64 	%fd62, [%rd39];
	add.f64 	%fd63, %fd61, %fd62;
	ld.global.f64 	%fd64, [%rd39+128];
	add.f64 	%fd65, %fd63, %fd64;
	mul.wide.u32 	%rd40, %r21, 8;
	add.s64 	%rd41, %rd1, %rd40;
	ld.global.f64 	%fd66, [%rd41];
	add.f64 	%fd67, %fd65, %fd66;
	ld.global.f64 	%fd68, [%rd41+128];
	add.f64 	%fd72, %fd67, %fd68;
	add.s32 	%r30, %r30, 1;
	setp.ne.s32 	%p2, %r30, 0;
	add.s32 	%r29, %r29, 1024;
	add.s64 	%rd45, %rd45, 8192;
	@%p2 bra 	$L__BB12_2;
$L__BB12_3:
	cvta.to.global.u64 	%rd42, %rd5;
	mov.u32 	%r28, %tid.x;
	mul.wide.u32 	%rd43, %r28, 8;
	add.s64 	%rd44, %rd42, %rd43;
	ld.global.f64 	%fd69, [%rd44];
	add.f64 	%fd70, %fd72, %fd69;
	st.global.f64 	[%rd44], %fd70;
	ret;

}
	// .globl	_Z12gpukernelWNbILi16EEvPdS0_i
.visible .entry _Z12gpukernelWNbILi16EEvPdS0_i(
	.param .u64 .ptr .align 1 _Z12gpukernelWNbILi16EEvPdS0_i_param_0,
	.param .u64 .ptr .align 1 _Z12gpukernelWNbILi16EEvPdS0_i_param_1,
	.param .u32 _Z12gpukernelWNbILi16EEvPdS0_i_param_2
)
{
	.reg .pred 	%p<3>;
	.reg .b32 	%r<10>;
	.reg .b64 	%rd<16>;
	.reg .b64 	%fd<73>;

	ld.param.u64 	%rd4, [_Z12gpukernelWNbILi16EEvPdS0_i_param_0];
	ld.param.u64 	%rd5, [_Z12gpukernelWNbILi16EEvPdS0_i_param_1];
	ld.param.u32 	%r4, [_Z12gpukernelWNbILi16EEvPdS0_i_param_2];
	setp.lt.s32 	%p1, %r4, 1;
	mov.f64 	%fd72, 0d0000000000000000;
	@%p1 bra 	$L__BB13_3;
	mov.u32 	%r5, %tid.x;
	neg.s32 	%r9, %r4;
	shl.b32 	%r6, %r5, 4;
	cvt.u64.u32 	%rd6, %r6;
	and.b64  	%rd7, %rd6, 16128;
	and.b32  	%r7, %r5, 15;
	mul.wide.u32 	%rd8, %r7, 8;
	or.b64  	%rd9, %rd7, %rd8;
	cvta.to.global.u64 	%rd10, %rd5;
	add.s64 	%rd11, %rd9, %rd10;
	add.s64 	%rd15, %rd11, 4096;
	mov.f64 	%fd72, 0d0000000000000000;
$L__BB13_2:
	ld.global.f64 	%fd6, [%rd15+-4096];
	add.f64 	%fd7, %fd72, %fd6;
	ld.global.f64 	%fd8, [%rd15+-3584];
	add.f64 	%fd9, %fd7, %fd8;
	ld.global.f64 	%fd10, [%rd15+-3072];
	add.f64 	%fd11, %fd9, %fd10;
	ld.global.f64 	%fd12, [%rd15+-2560];
	add.f64 	%fd13, %fd11, %fd12;
	ld.global.f64 	%fd14, [%rd15+-2048];
	add.f64 	%fd15, %fd13, %fd14;
	ld.global.f64 	%fd16, [%rd15+-1536];
	add.f64 	%fd17, %fd15, %fd16;
	ld.global.f64 	%fd18, [%rd15+-1024];
	add.f64 	%fd19, %fd17, %fd18;
	ld.global.f64 	%fd20, [%rd15+-512];
	add.f64 	%fd21, %fd19, %fd20;
	ld.global.f64 	%fd22, [%rd15];
	add.f64 	%fd23, %fd21, %fd22;
	ld.global.f64 	%fd24, [%rd15+512];
	add.f64 	%fd25, %fd23, %fd24;
	ld.global.f64 	%fd26, [%rd15+1024];
	add.f64 	%fd27, %fd25, %fd26;
	ld.global.f64 	%fd28, [%rd15+1536];
	add.f64 	%fd29, %fd27, %fd28;
	ld.global.f64 	%fd30, [%rd15+2048];
	add.f64 	%fd31, %fd29, %fd30;
	ld.global.f64 	%fd32, [%rd15+2560];
	add.f64 	%fd33, %fd31, %fd32;
	ld.global.f64 	%fd34, [%rd15+3072];
	add.f64 	%fd35, %fd33, %fd34;
	ld.global.f64 	%fd36, [%rd15+3584];
	add.f64 	%fd37, %fd35, %fd36;
	ld.global.f64 	%fd38, [%rd15+-3968];
	add.f64 	%fd39, %fd37, %fd38;
	ld.global.f64 	%fd40, [%rd15+-3456];
	add.f64 	%fd41, %fd39, %fd40;
	ld.global.f64 	%fd42, [%rd15+-2944];
	add.f64 	%fd43, %fd41, %fd42;
	ld.global.f64 	%fd44, [%rd15+-2432];
	add.f64 	%fd45, %fd43, %fd44;
	ld.global.f64 	%fd46, [%rd15+-1920];
	add.f64 	%fd47, %fd45, %fd46;
	ld.global.f64 	%fd48, [%rd15+-1408];
	add.f64 	%fd49, %fd47, %fd48;
	ld.global.f64 	%fd50, [%rd15+-896];
	add.f64 	%fd51, %fd49, %fd50;
	ld.global.f64 	%fd52, [%rd15+-384];
	add.f64 	%fd53, %fd51, %fd52;
	ld.global.f64 	%fd54, [%rd15+128];
	add.f64 	%fd55, %fd53, %fd54;
	ld.global.f64 	%fd56, [%rd15+640];
	add.f64 	%fd57, %fd55, %fd56;
	ld.global.f64 	%fd58, [%rd15+1152];
	add.f64 	%fd59, %fd57, %fd58;
	ld.global.f64 	%fd60, [%rd15+1664];
	add.f64 	%fd61, %fd59, %fd60;
	ld.global.f64 	%fd62, [%rd15+2176];
	add.f64 	%fd63, %fd61, %fd62;
	ld.global.f64 	%fd64, [%rd15+2688];
	add.f64 	%fd65, %fd63, %fd64;
	ld.global.f64 	%fd66, [%rd15+3200];
	add.f64 	%fd67, %fd65, %fd66;
	ld.global.f64 	%fd68, [%rd15+3712];
	add.f64 	%fd72, %fd67, %fd68;
	add.s32 	%r9, %r9, 1;
	setp.ne.s32 	%p2, %r9, 0;
	add.s64 	%rd15, %rd15, 8192;
	@%p2 bra 	$L__BB13_2;
$L__BB13_3:
	cvta.to.global.u64 	%rd12, %rd4;
	mov.u32 	%r8, %tid.x;
	mul.wide.u32 	%rd13, %r8, 8;
	add.s64 	%rd14, %rd12, %rd13;
	ld.global.f64 	%fd69, [%rd14];
	add.f64 	%fd70, %fd72, %fd69;
	st.global.f64 	[%rd14], %fd70;
	ret;

}
	// .globl	_Z12gpukernelWNaILi8EEvPdS0_i
.visible .entry _Z12gpukernelWNaILi8EEvPdS0_i(
	.param .u64 .ptr .align 1 _Z12gpukernelWNaILi8EEvPdS0_i_param_0,
	.param .u64 .ptr .align 1 _Z12gpukernelWNaILi8EEvPdS0_i_param_1,
	.param .u32 _Z12gpukernelWNaILi8EEvPdS0_i_param_2
)
{
	.reg .pred 	%p<3>;
	.reg .b32 	%r<20>;
	.reg .b64 	%rd<21>;
	.reg .b64 	%fd<73>;

	ld.param.u64 	%rd2, [_Z12gpukernelWNaILi8EEvPdS0_i_param_0];
	ld.param.u64 	%rd3, [_Z12gpukernelWNaILi8EEvPdS0_i_param_1];
	ld.param.u32 	%r5, [_Z12gpukernelWNaILi8EEvPdS0_i_param_2];
	setp.lt.s32 	%p1, %r5, 1;
	mov.f64 	%fd72, 0d0000000000000000;
	@%p1 bra 	$L__BB14_3;
	cvta.to.global.u64 	%rd1, %rd3;
	mov.u32 	%r7, %tid.x;
	and.b32  	%r1, %r7, 7;
	shl.b32 	%r8, %r7, 2;
	and.b32  	%r2, %r8, 4064;
	mov.b32 	%r19, 0;
	mov.f64 	%fd72, 0d0000000000000000;
$L__BB14_2:
	shl.b32 	%r9, %r19, 10;
	or.b32  	%r10, %r9, %r1;
	add.s32 	%r11, %r10, %r2;
	mul.wide.u32 	%rd4, %r11, 8;
	add.s64 	%rd5, %rd1, %rd4;
	ld.global.f64 	%fd6, [%rd5];
	add.f64 	%fd7, %fd72, %fd6;
	ld.global.f64 	%fd8, [%rd5+64];
	add.f64 	%fd9, %fd7, %fd8;
	ld.global.f64 	%fd10, [%rd5+128];
	add.f64 	%fd11, %fd9, %fd10;
	ld.global.f64 	%fd12, [%rd5+192];
	add.f64 	%fd13, %fd11, %fd12;
	ld.global.f64 	%fd14, [%rd5+1024];
	add.f64 	%fd15, %fd13, %fd14;
	ld.global.f64 	%fd16, [%rd5+1088];
	add.f64 	%fd17, %fd15, %fd16;
	ld.global.f64 	%fd18, [%rd5+1152];
	add.f64 	%fd19, %fd17, %fd18;
	ld.global.f64 	%fd20, [%rd5+1216];
	add.f64 	%fd21, %fd19, %fd20;
	add.s32 	%r12, %r11, 256;
	mul.wide.u32 	%rd6, %r12, 8;
	add.s64 	%rd7, %rd1, %rd6;
	ld.global.f64 	%fd22, [%rd7];
	add.f64 	%fd23, %fd21, %fd22;
	ld.global.f64 	%fd24, [%rd7+64];
	add.f64 	%fd25, %fd23, %fd24;
	ld.global.f64 	%fd26, [%rd7+128];
	add.f64 	%fd27, %fd25, %fd26;
	ld.global.f64 	%fd28, [%rd7+192];
	add.f64 	%fd29, %fd27, %fd28;
	add.s32 	%r13, %r11, 384;
	mul.wide.u32 	%rd8, %r13, 8;
	add.s64 	%rd9, %rd1, %rd8;
	ld.global.f64 	%fd30, [%rd9];
	add.f64 	%fd31, %fd29, %fd30;
	ld.global.f64 	%fd32, [%rd9+64];
	add.f64 	%fd33, %fd31, %fd32;
	ld.global.f64 	%fd34, [%rd9+128];
	add.f64 	%fd35, %fd33, %fd34;
	ld.global.f64 	%fd36, [%rd9+192];
	add.f64 	%fd37, %fd35, %fd36;
	add.s32 	%r14, %r11, 512;
	mul.wide.u32 	%rd10, %r14, 8;
	add.s64 	%rd11, %rd1, %rd10;
	ld.global.f64 	%fd38, [%rd11];
	add.f64 	%fd39, %fd37, %fd38;
	ld.global.f64 	%fd40, [%rd11+64];
	add.f64 	%fd41, %fd39, %fd40;
	ld.global.f64 	%fd42, [%rd11+128];
	add.f64 	%fd43, %fd41, %fd42;
	ld.global.f64 	%fd44, [%rd11+192];
	add.f64 	%fd45, %fd43, %fd44;
	add.s32 	%r15, %r11, 640;
	mul.wide.u32 	%rd12, %r15, 8;
	add.s64 	%rd13, %rd1, %rd12;
	ld.global.f64 	%fd46, [%rd13];
	add.f64 	%fd47, %fd45, %fd46;
	ld.global.f64 	%fd48, [%rd13+64];
	add.f64 	%fd49, %fd47, %fd48;
	ld.global.f64 	%fd50, [%rd13+128];
	add.f64 	%fd51, %fd49, %fd50;
	ld.global.f64 	%fd52, [%rd13+192];
	add.f64 	%fd53, %fd51, %fd52;
	add.s32 	%r16, %r11, 768;
	mul.wide.u32 	%rd14, %r16, 8;
	add.s64 	%rd15, %rd1, %rd14;
	ld.global.f64 	%fd54, [%rd15];
	add.f64 	%fd55, %fd53, %fd54;
	ld.global.f64 	%fd56, [%rd15+64];
	add.f64 	%fd57, %fd55, %fd56;
	ld.global.f64 	%fd58, [%rd15+128];
	add.f64 	%fd59, %fd57, %fd58;
	ld.global.f64 	%fd60, [%rd15+192];
	add.f64 	%fd61, %fd59, %fd60;
	add.s32 	%r17, %r11, 896;
	mul.wide.u32 	%rd16, %r17, 8;
	add.s64 	%rd17, %rd1, %rd16;
	ld.global.f64 	%fd62, [%rd17];
	add.f64 	%fd63, %fd61, %fd62;
	ld.global.f64 	%fd64, [%rd17+64];
	add.f64 	%fd65, %fd63, %fd64;
	ld.global.f64 	%fd66, [%rd17+128];
	add.f64 	%fd67, %fd65, %fd66;
	ld.global.f64 	%fd68, [%rd17+192];
	add.f64 	%fd72, %fd67, %fd68;
	add.s32 	%r19, %r19, 1;
	setp.ne.s32 	%p2, %r19, %r5;
	@%p2 bra 	$L__BB14_2;
$L__BB14_3:
	cvta.to.global.u64 	%rd18, %rd2;
	mov.u32 	%r18, %tid.x;
	mul.wide.u32 	%rd19, %r18, 8;
	add.s64 	%rd20, %rd18, %rd19;
	ld.global.f64 	%fd69, [%rd20];
	add.f64 	%fd70, %fd72, %fd69;
	st.global.f64 	[%rd20], %fd70;
	ret;

}
	// .globl	_Z12gpukernelWNbILi8EEvPdS0_i
.visible .entry _Z12gpukernelWNbILi8EEvPdS0_i(
	.param .u64 .ptr .align 1 _Z12gpukernelWNbILi8EEvPdS0_i_param_0,
	.param .u64 .ptr .align 1 _Z12gpukernelWNbILi8EEvPdS0_i_param_1,
	.param .u32 _Z12gpukernelWNbILi8EEvPdS0_i_param_2
)
{
	.reg .pred 	%p<3>;
	.reg .b32 	%r<10>;
	.reg .b64 	%rd<16>;
	.reg .b64 	%fd<73>;

	ld.param.u64 	%rd4, [_Z12gpukernelWNbILi8EEvPdS0_i_param_0];
	ld.param.u64 	%rd5, [_Z12gpukernelWNbILi8EEvPdS0_i_param_1];
	ld.param.u32 	%r4, [_Z12gpukernelWNbILi8EEvPdS0_i_param_2];
	setp.lt.s32 	%p1, %r4, 1;
	mov.f64 	%fd72, 0d0000000000000000;
	@%p1 bra 	$L__BB15_3;
	mov.u32 	%r5, %tid.x;
	neg.s32 	%r9, %r4;
	shl.b32 	%r6, %r5, 5;
	cvt.u64.u32 	%rd6, %r6;
	and.b64  	%rd7, %rd6, 32512;
	and.b32  	%r7, %r5, 7;
	mul.wide.u32 	%rd8, %r7, 8;
	or.b64  	%rd9, %rd7, %rd8;
	cvta.to.global.u64 	%rd10, %rd5;
	add.s64 	%rd11, %rd9, %rd10;
	add.s64 	%rd15, %rd11, 4096;
	mov.f64 	%fd72, 0d0000000000000000;
$L__BB15_2:
	ld.global.f64 	%fd6, [%rd15+-4096];
	add.f64 	%fd7, %fd72, %fd6;
	ld.global.f64 	%fd8, [%rd15+-3072];
	add.f64 	%fd9, %fd7, %fd8;
	ld.global.f64 	%fd10, [%rd15+-2048];
	add.f64 	%fd11, %fd9, %fd10;
	ld.global.f64 	%fd12, [%rd15+-1024];
	add.f64 	%fd13, %fd11, %fd12;
	ld.global.f64 	%fd14, [%rd15];
	add.f64 	%fd15, %fd13, %fd14;
	ld.global.f64 	%fd16, [%rd15+1024];
	add.f64 	%fd17, %fd15, %fd16;
	ld.global.f64 	%fd18, [%rd15+2048];
	add.f64 	%fd19, %fd17, %fd18;
	ld.global.f64 	%fd20, [%rd15+3072];
	add.f64 	%fd21, %fd19, %fd20;
	ld.global.f64 	%fd22, [%rd15+-4032];
	add.f64 	%fd23, %fd21, %fd22;
	ld.global.f64 	%fd24, [%rd15+-3008];
	add.f64 	%fd25, %fd23, %fd24;
	ld.global.f64 	%fd26, [%rd15+-1984];
	add.f64 	%fd27, %fd25, %fd26;
	ld.global.f64 	%fd28, [%rd15+-960];
	add.f64 	%fd29, %fd27, %fd28;
	ld.global.f64 	%fd30, [%rd15+64];
	add.f64 	%fd31, %fd29, %fd30;
	ld.global.f64 	%fd32, [%rd15+1088];
	add.f64 	%fd33, %fd31, %fd32;
	ld.global.f64 	%fd34, [%rd15+2112];
	add.f64 	%fd35, %fd33, %fd34;
	ld.global.f64 	%fd36, [%rd15+3136];
	add.f64 	%fd37, %fd35, %fd36;
	ld.global.f64 	%fd38, [%rd15+-3968];
	add.f64 	%fd39, %fd37, %fd38;
	ld.global.f64 	%fd40, [%rd15+-2944];
	add.f64 	%fd41, %fd39, %fd40;
	ld.global.f64 	%fd42, [%rd15+-1920];
	add.f64 	%fd43, %fd41, %fd42;
	ld.global.f64 	%fd44, [%rd15+-896];
	add.f64 	%fd45, %fd43, %fd44;
	ld.global.f64 	%fd46, [%rd15+128];
	add.f64 	%fd47, %fd45, %fd46;
	ld.global.f64 	%fd48, [%rd15+1152];
	add.f64 	%fd49, %fd47, %fd48;
	ld.global.f64 	%fd50, [%rd15+2176];
	add.f64 	%fd51, %fd49, %fd50;
	ld.global.f64 	%fd52, [%rd15+3200];
	add.f64 	%fd53, %fd51, %fd52;
	ld.global.f64 	%fd54, [%rd15+-3904];
	add.f64 	%fd55, %fd53, %fd54;
	ld.global.f64 	%fd56, [%rd15+-2880];
	add.f64 	%fd57, %fd55, %fd56;
	ld.global.f64 	%fd58, [%rd15+-1856];
	add.f64 	%fd59, %fd57, %fd58;
	ld.global.f64 	%fd60, [%rd15+-832];
	add.f64 	%fd61, %fd59, %fd60;
	ld.global.f64 	%fd62, [%rd15+192];
	add.f64 	%fd63, %fd61, %fd62;
	ld.global.f64 	%fd64, [%rd15+1216];
	add.f64 	%fd65, %fd63, %fd64;
	ld.global.f64 	%fd66, [%rd15+2240];
	add.f64 	%fd67, %fd65, %fd66;
	ld.global.f64 	%fd68, [%rd15+3264];
	add.f64 	%fd72, %fd67, %fd68;
	add.s32 	%r9, %r9, 1;
	setp.ne.s32 	%p2, %r9, 0;
	add.s64 	%rd15, %rd15, 8192;
	@%p2 bra 	$L__BB15_2;
$L__BB15_3:
	cvta.to.global.u64 	%rd12, %rd4;
	mov.u32 	%r8, %tid.x;
	mul.wide.u32 	%rd13, %r8, 8;
	add.s64 	%rd14, %rd12, %rd13;
	ld.global.f64 	%fd69, [%rd14];
	add.f64 	%fd70, %fd72, %fd69;
	st.global.f64 	[%rd14], %fd70;
	ret;

}
	// .globl	_Z12gpukernelWNaILi4EEvPdS0_i
.visible .entry _Z12gpukernelWNaILi4EEvPdS0_i(
	.param .u64 .ptr .align 1 _Z12gpukernelWNaILi4EEvPdS0_i_param_0,
	.param .u64 .ptr .align 1 _Z12gpukernelWNaILi4EEvPdS0_i_param_1,
	.param .u32 _Z12gpukernelWNaILi4EEvPdS0_i_param_2
)
{
	.reg .pred 	%p<3>;
	.reg .b32 	%r<17>;
	.reg .b64 	%rd<15>;
	.reg .b64 	%fd<73>;

	ld.param.u64 	%rd2, [_Z12gpukernelWNaILi4EEvPdS0_i_param_0];
	ld.param.u64 	%rd3, [_Z12gpukernelWNaILi4EEvPdS0_i_param_1];
	ld.param.u32 	%r5, [_Z12gpukernelWNaILi4EEvPdS0_i_param_2];
	setp.lt.s32 	%p1, %r5, 1;
	mov.f64 	%fd72, 0d0000000000000000;
	@%p1 bra 	$L__BB16_3;
	cvta.to.global.u64 	%rd1, %rd3;
	mov.u32 	%r7, %tid.x;
	and.b32  	%r1, %r7, 3;
	shl.b32 	%r8, %r7, 3;
	and.b32  	%r2, %r8, 8160;
	mov.b32 	%r16, 0;
	mov.f64 	%fd72, 0d0000000000000000;
$L__BB16_2:
	shl.b32 	%r9, %r16, 10;
	or.b32  	%r10, %r9, %r1;
	add.s32 	%r11, %r10, %r2;
	mul.wide.u32 	%rd4, %r11, 8;
	add.s64 	%rd5, %rd1, %rd4;
	ld.global.f64 	%fd6, [%rd5];
	add.f64 	%fd7, %fd72, %fd6;
	ld.global.f64 	%fd8, [%rd5+32];
	add.f64 	%fd9, %fd7, %fd8;
	ld.global.f64 	%fd10, [%rd5+64];
	add.f64 	%fd11, %fd9, %fd10;
	ld.global.f64 	%fd12, [%rd5+96];
	add.f64 	%fd13, %fd11, %fd12;
	ld.global.f64 	%fd14, [%rd5+128];
	add.f64 	%fd15, %fd13, %fd14;
	ld.global.f64 	%fd16, [%rd5+160];
	add.f64 	%fd17, %fd15, %fd16;
	ld.global.f64 	%fd18, [%rd5+192];
	add.f64 	%fd19, %fd17, %fd18;
	ld.global.f64 	%fd20, [%rd5+224];
	add.f64 	%fd21, %fd19, %fd20;
	add.s32 	%r12, %r11, 256;
	mul.wide.u32 	%rd6, %r12, 8;
	add.s64 	%rd7, %rd1, %rd6;
	ld.global.f64 	%fd22, [%rd7];
	add.f64 	%fd23, %fd21, %fd22;
	ld.global.f64 	%fd24, [%rd7+32];
	add.f64 	%fd25, %fd23, %fd24;
	ld.global.f64 	%fd26, [%rd7+64];
	add.f64 	%fd27, %fd25, %fd26;
	ld.global.f64 	%fd28, [%rd7+96];
	add.f64 	%fd29, %fd27, %fd28;
	ld.global.f64 	%fd30, [%rd7+128];
	add.f64 	%fd31, %fd29, %fd30;
	ld.global.f64 	%fd32, [%rd7+160];
	add.f64 	%fd33, %fd31, %fd32;
	ld.global.f64 	%fd34, [%rd7+192];
	add.f64 	%fd35, %fd33, %fd34;
	ld.global.f64 	%fd36, [%rd7+224];
	add.f64 	%fd37, %fd35, %fd36;
	add.s32 	%r13, %r11, 512;
	mul.wide.u32 	%rd8, %r13, 8;
	add.s64 	%rd9, %rd1, %rd8;
	ld.global.f64 	%fd38, [%rd9];
	add.f64 	%fd39, %fd37, %fd38;
	ld.global.f64 	%fd40, [%rd9+32];
	add.f64 	%fd41, %fd39, %fd40;
	ld.global.f64 	%fd42, [%rd9+64];
	add.f64 	%fd43, %fd41, %fd42;
	ld.global.f64 	%fd44, [%rd9+96];
	add.f64 	%fd45, %fd43, %fd44;
	ld.global.f64 	%fd46, [%rd9+128];
	add.f64 	%fd47, %fd45, %fd46;
	ld.global.f64 	%fd48, [%rd9+160];
	add.f64 	%fd49, %fd47, %fd48;
	ld.global.f64 	%fd50, [%rd9+192];
	add.f64 	%fd51, %fd49, %fd50;
	ld.global.f64 	%fd52, [%rd9+224];
	add.f64 	%fd53, %fd51, %fd52;
	add.s32 	%r14, %r11, 768;
	mul.wide.u32 	%rd10, %r14, 8;
	add.s64 	%rd11, %rd1, %rd10;
	ld.global.f64 	%fd54, [%rd11];
	add.f64 	%fd55, %fd53, %fd54;
	ld.global.f64 	%fd56, [%rd11+32];
	add.f64 	%fd57, %fd55, %fd56;
	ld.global.f64 	%fd58, [%rd11+64];
	add.f64 	%fd59, %fd57, %fd58;
	ld.global.f64 	%fd60, [%rd11+96];
	add.f64 	%fd61, %fd59, %fd60;
	ld.global.f64 	%fd62, [%rd11+128];
	add.f64 	%fd63, %fd61, %fd62;
	ld.global.f64 	%fd64, [%rd11+160];
	add.f64 	%fd65, %fd63, %fd64;
	ld.global.f64 	%fd66, [%rd11+192];
	add.f64 	%fd67, %fd65, %fd66;
	ld.global.f64 	%fd68, [%rd11+224];
	add.f64 	%fd72, %fd67, %fd68;
	add.s32 	%r16, %r16, 1;
	setp.ne.s32 	%p2, %r16, %r5;
	@%p2 bra 	$L__BB16_2;
$L__BB16_3:
	cvta.to.global.u64 	%rd12, %rd2;
	mov.u32 	%r15, %tid.x;
	mul.wide.u32 	%rd13, %r15, 8;
	add.s64 	%rd14, %rd12, %rd13;
	ld.global.f64 	%fd69, [%rd14];
	add.f64 	%fd70, %fd72, %fd69;
	st.global.f64 	[%rd14], %fd70;
	ret;

}
	// .globl	_Z12gpukernelWNbILi4EEvPdS0_i
.visible .entry _Z12gpukernelWNbILi4EEvPdS0_i(
	.param .u64 .ptr .align 1 _Z12gpukernelWNbILi4EEvPdS0_i_param_0,
	.param .u64 .ptr .align 1 _Z12gpukernelWNbILi4EEvPdS0_i_param_1,
	.param .u32 _Z12gpukernelWNbILi4EEvPdS0_i_param_2
)
{
	.reg .pred 	%p<3>;
	.reg .b32 	%r<10>;
	.reg .b64 	%rd<16>;
	.reg .b64 	%fd<73>;

	ld.param.u64 	%rd4, [_Z12gpukernelWNbILi4EEvPdS0_i_param_0];
	ld.param.u64 	%rd5, [_Z12gpukernelWNbILi4EEvPdS0_i_param_1];
	ld.param.u32 	%r4, [_Z12gpukernelWNbILi4EEvPdS0_i_param_2];
	setp.lt.s32 	%p1, %r4, 1;
	mov.f64 	%fd72, 0d0000000000000000;
	@%p1 bra 	$L__BB17_3;
	mov.u32 	%r5, %tid.x;
	neg.s32 	%r9, %r4;
	shl.b32 	%r6, %r5, 6;
	cvt.u64.u32 	%rd6, %r6;
	and.b64  	%rd7, %rd6, 65280;
	and.b32  	%r7, %r5, 3;
	mul.wide.u32 	%rd8, %r7, 8;
	or.b64  	%rd9, %rd7, %rd8;
	cvta.to.global.u64 	%rd10, %rd5;
	add.s64 	%rd11, %rd9, %rd10;
	add.s64 	%rd15, %rd11, 4096;
	mov.f64 	%fd72, 0d0000000000000000;
$L__BB17_2:
	ld.global.f64 	%fd6, [%rd15+-4096];
	add.f64 	%fd7, %fd72, %fd6;
	ld.global.f64 	%fd8, [%rd15+-2048];
	add.f64 	%fd9, %fd7, %fd8;
	ld.global.f64 	%fd10, [%rd15];
	add.f64 	%fd11, %fd9, %fd10;
	ld.global.f64 	%fd12, [%rd15+2048];
	add.f64 	%fd13, %fd11, %fd12;
	ld.global.f64 	%fd14, [%rd15+-4064];
	add.f64 	%fd15, %fd13, %fd14;
	ld.global.f64 	%fd16, [%rd15+-2016];
	add.f64 	%fd17, %fd15, %fd16;
	ld.global.f64 	%fd18, [%rd15+32];
	add.f64 	%fd19, %fd17, %fd18;
	ld.global.f64 	%fd20, [%rd15+2080];
	add.f64 	%fd21, %fd19, %fd20;
	ld.global.f64 	%fd22, [%rd15+-4032];
	add.f64 	%fd23, %fd21, %fd22;
	ld.global.f64 	%fd24, [%rd15+-1984];
	add.f64 	%fd25, %fd23, %fd24;
	ld.global.f64 	%fd26, [%rd15+64];
	add.f64 	%fd27, %fd25, %fd26;
	ld.global.f64 	%fd28, [%rd15+2112];
	add.f64 	%fd29, %fd27, %fd28;
	ld.global.f64 	%fd30, [%rd15+-4000];
	add.f64 	%fd31, %fd29, %fd30;
	ld.global.f64 	%fd32, [%rd15+-1952];
	add.f64 	%fd33, %fd31, %fd32;
	ld.global.f64 	%fd34, [%rd15+96];
	add.f64 	%fd35, %fd33, %fd34;
	ld.global.f64 	%fd36, [%rd15+2144];
	add.f64 	%fd37, %fd35, %fd36;
	ld.global.f64 	%fd38, [%rd15+-3968];
	add.f64 	%fd39, %fd37, %fd38;
	ld.global.f64 	%fd40, [%rd15+-1920];
	add.f64 	%fd41, %fd39, %fd40;
	ld.global.f64 	%fd42, [%rd15+128];
	add.f64 	%fd43, %fd41, %fd42;
	ld.global.f64 	%fd44, [%rd15+2176];
	add.f64 	%fd45, %fd43, %fd44;
	ld.global.f64 	%fd46, [%rd15+-3936];
	add.f64 	%fd47, %fd45, %fd46;
	ld.global.f64 	%fd48, [%rd15+-1888];
	add.f64 	%fd49, %fd47, %fd48;
	ld.global.f64 	%fd50, [%rd15+160];
	add.f64 	%fd51, %fd49, %fd50;
	ld.global.f64 	%fd52, [%rd15+2208];
	add.f64 	%fd53, %fd51, %fd52;
	ld.global.f64 	%fd54, [%rd15+-3904];
	add.f64 	%fd55, %fd53, %fd54;
	ld.global.f64 	%fd56, [%rd15+-1856];
	add.f64 	%fd57, %fd55, %fd56;
	ld.global.f64 	%fd58, [%rd15+192];
	add.f64 	%fd59, %fd57, %fd58;
	ld.global.f64 	%fd60, [%rd15+2240];
	add.f64 	%fd61, %fd59, %fd60;
	ld.global.f64 	%fd62, [%rd15+-3872];
	add.f64 	%fd63, %fd61, %fd62;
	ld.global.f64 	%fd64, [%rd15+-1824];
	add.f64 	%fd65, %fd63, %fd64;
	ld.global.f64 	%fd66, [%rd15+224];
	add.f64 	%fd67, %fd65, %fd66;
	ld.global.f64 	%fd68, [%rd15+2272];
	add.f64 	%fd72, %fd67, %fd68;
	add.s32 	%r9, %r9, 1;
	setp.ne.s32 	%p2, %r9, 0;
	add.s64 	%rd15, %rd15, 8192;
	@%p2 bra 	$L__BB17_2;
$L__BB17_3:
	cvta.to.global.u64 	%rd12, %rd4;
	mov.u32 	%r8, %tid.x;
	mul.wide.u32 	%rd13, %r8, 8;
	add.s64 	%rd14, %rd12, %rd13;
	ld.global.f64 	%fd69, [%rd14];
	add.f64 	%fd70, %fd72, %fd69;
	st.global.f64 	[%rd14], %fd70;
	ret;

}
	// .globl	_Z12gpukernelWNaILi2EEvPdS0_i
.visible .entry _Z12gpukernelWNaILi2EEvPdS0_i(
	.param .u64 .ptr .align 1 _Z12gpukernelWNaILi2EEvPdS0_i_param_0,
	.param .u64 .ptr .align 1 _Z12gpukernelWNaILi2EEvPdS0_i_param_1,
	.param .u32 _Z12gpukernelWNaILi2EEvPdS0_i_param_2
)
{
	.reg .pred 	%p<3>;
	.reg .b32 	%r<17>;
	.reg .b64 	%rd<18>;
	.reg .b64 	%fd<73>;

	ld.param.u64 	%rd5, [_Z12gpukernelWNaILi2EEvPdS0_i_param_0];
	ld.param.u64 	%rd6, [_Z12gpukernelWNaILi2EEvPdS0_i_param_1];
	ld.param.u32 	%r7, [_Z12gpukernelWNaILi2EEvPdS0_i_param_2];
	cvta.to.global.u64 	%rd1, %rd6;
	setp.lt.s32 	%p1, %r7, 1;
	mov.f64 	%fd72, 0d0000000000000000;
	@%p1 bra 	$L__BB18_3;
	mov.u32 	%r8, %tid.x;
	and.b32  	%r9, %r8, 1;
	shl.b32 	%r10, %r8, 4;
	and.b32  	%r11, %r10, 16352;
	neg.s32 	%r16, %r7;
	or.b32  	%r15, %r11, %r9;
	shl.b32 	%r12, %r8, 7;
	cvt.u64.u32 	%rd7, %r12;
	and.b64  	%rd8, %rd7, 130816;
	mul.wide.u32 	%rd9, %r9, 8;
	or.b64  	%rd10, %rd8, %rd9;
	add.s64 	%rd11, %rd10, %rd1;
	add.s64 	%rd17, %rd11, 128;
	mov.f64 	%fd72, 0d0000000000000000;
$L__BB18_2:
	ld.global.f64 	%fd6, [%rd17+-128];
	add.f64 	%fd7, %fd72, %fd6;
	ld.global.f64 	%fd8, [%rd17+-112];
	add.f64 	%fd9, %fd7, %fd8;
	ld.global.f64 	%fd10, [%rd17+-96];
	add.f64 	%fd11, %fd9, %fd10;
	ld.global.f64 	%fd12, [%rd17+-80];
	add.f64 	%fd13, %fd11, %fd12;
	ld.global.f64 	%fd14, [%rd17+-64];
	add.f64 	%fd15, %fd13, %fd14;
	ld.global.f64 	%fd16, [%rd17+-48];
	add.f64 	%fd17, %fd15, %fd16;
	ld.global.f64 	%fd18, [%rd17+-32];
	add.f64 	%fd19, %fd17, %fd18;
	ld.global.f64 	%fd20, [%rd17+-16];
	add.f64 	%fd21, %fd19, %fd20;
	ld.global.f64 	%fd22, [%rd17];
	add.f64 	%fd23, %fd21, %fd22;
	ld.global.f64 	%fd24, [%rd17+16];
	add.f64 	%fd25, %fd23, %fd24;
	ld.global.f64 	%fd26, [%rd17+32];
	add.f64 	%fd27, %fd25, %fd26;
	ld.global.f64 	%fd28, [%rd17+48];
	add.f64 	%fd29, %fd27, %fd28;
	ld.global.f64 	%fd30, [%rd17+64];
	add.f64 	%fd31, %fd29, %fd30;
	ld.global.f64 	%fd32, [%rd17+80];
	add.f64 	%fd33, %fd31, %fd32;
	ld.global.f64 	%fd34, [%rd17+96];
	add.f64 	%fd35, %fd33, %fd34;
	ld.global.f64 	%fd36, [%rd17+112];
	add.f64 	%fd37, %fd35, %fd36;
	add.s32 	%r13, %r15, 512;
	mul.wide.u32 	%rd12, %r13, 8;
	add.s64 	%rd13, %rd1, %rd12;
	ld.global.f64 	%fd38, [%rd13];
	add.f64 	%fd39, %fd37, %fd38;
	ld.global.f64 	%fd40, [%rd13+16];
	add.f64 	%fd41, %fd39, %fd40;
	ld.global.f64 	%fd42, [%rd13+32];
	add.f64 	%fd43, %fd41, %fd42;
	ld.global.f64 	%fd44, [%rd13+48];
	add.f64 	%fd45, %fd43, %fd44;
	ld.global.f64 	%fd46, [%rd13+64];
	add.f64 	%fd47, %fd45, %fd46;
	ld.global.f64 	%fd48, [%rd13+80];
	add.f64 	%fd49, %fd47, %fd48;
	ld.global.f64 	%fd50, [%rd13+96];
	add.f64 	%fd51, %fd49, %fd50;
	ld.global.f64 	%fd52, [%rd13+112];
	add.f64 	%fd53, %fd51, %fd52;
	ld.global.f64 	%fd54, [%rd13+128];
	add.f64 	%fd55, %fd53, %fd54;
	ld.global.f64 	%fd56, [%rd13+144];
	add.f64 	%fd57, %fd55, %fd56;
	ld.global.f64 	%fd58, [%rd13+160];
	add.f64 	%fd59, %fd57, %fd58;
	ld.global.f64 	%fd60, [%rd13+176];
	add.f64 	%fd61, %fd59, %fd60;
	ld.global.f64 	%fd62, [%rd13+192];
	add.f64 	%fd63, %fd61, %fd62;
	ld.global.f64 	%fd64, [%rd13+208];
	add.f64 	%fd65, %fd63, %fd64;
	ld.global.f64 	%fd66, [%rd13+224];
	add.f64 	%fd67, %fd65, %fd66;
	ld.global.f64 	%fd68, [%rd13+240];
	add.f64 	%fd72, %fd67, %fd68;
	add.s32 	%r16, %r16, 1;
	setp.ne.s32 	%p2, %r16, 0;
	add.s32 	%r15, %r15, 1024;
	add.s64 	%rd17, %rd17, 8192;
	@%p2 bra 	$L__BB18_2;
$L__BB18_3:
	cvta.to.global.u64 	%rd14, %rd5;
	mov.u32 	%r14, %tid.x;
	mul.wide.u32 	%rd15, %r14, 8;
	add.s64 	%rd16, %rd14, %rd15;
	ld.global.f64 	%fd69, [%rd16];
	add.f64 	%fd70, %fd72, %fd69;
	st.global.f64 	[%rd16], %fd70;
	ret;

}
	// .globl	_Z12gpukernelWNbILi2EEvPdS0_i
.visible .entry _Z12gpukernelWNbILi2EEvPdS0_i(
	.param .u64 .ptr .align 1 _Z12gpukernelWNbILi2EEvPdS0_i_param_0,
	.param .u64 .ptr .align 1 _Z12gpukernelWNbILi2EEvPdS0_i_param_1,
	.param .u32 _Z12gpukernelWNbILi2EEvPdS0_i_param_2
)
{
	.reg .pred 	%p<3>;
	.reg .b32 	%r<10>;
	.reg .b64 	%rd<16>;
	.reg .b64 	%fd<73>;

	ld.param.u64 	%rd4, [_Z12gpukernelWNbILi2EEvPdS0_i_param_0];
	ld.param.u64 	%rd5, [_Z12gpukernelWNbILi2EEvPdS0_i_param_1];
	ld.param.u32 	%r4, [_Z12gpukernelWNbILi2EEvPdS0_i_param_2];
	setp.lt.s32 	%p1, %r4, 1;
	mov.f64 	%fd72, 0d0000000000000000;
	@%p1 bra 	$L__BB19_3;
	mov.u32 	%r5, %tid.x;
	neg.s32 	%r9, %r4;
	shl.b32 	%r6, %r5, 7;
	cvt.u64.u32 	%rd6, %r6;
	and.b64  	%rd7, %rd6, 130816;
	and.b32  	%r7, %r5, 1;
	mul.wide.u32 	%rd8, %r7, 8;
	or.b64  	%rd9, %rd7, %rd8;
	cvta.to.global.u64 	%rd10, %rd5;
	add.s64 	%rd11, %rd9, %rd10;
	add.s64 	%rd15, %rd11, 4096;
	mov.f64 	%fd72, 0d0000000000000000;
$L__BB19_2:
	ld.global.f64 	%fd6, [%rd15+-4096];
	add.f64 	%fd7, %fd72, %fd6;
	ld.global.f64 	%fd8, [%rd15];
	add.f64 	%fd9, %fd7, %fd8;
	ld.global.f64 	%fd10, [%rd15+-4080];
	add.f64 	%fd11, %fd9, %fd10;
	ld.global.f64 	%fd12, [%rd15+16];
	add.f64 	%fd13, %fd11, %fd12;
	ld.global.f64 	%fd14, [%rd15+-4064];
	add.f64 	%fd15, %fd13, %fd14;
	ld.global.f64 	%fd16, [%rd15+32];
	add.f64 	%fd17, %fd15, %fd16;
	ld.global.f64 	%fd18, [%rd15+-4048];
	add.f64 	%fd19, %fd17, %fd18;
	ld.global.f64 	%fd20, [%rd15+48];
	add.f64 	%fd21, %fd19, %fd20;
	ld.global.f64 	%fd22, [%rd15+-4032];
	add.f64 	%fd23, %fd21, %fd22;
	ld.global.f64 	%fd24, [%rd15+64];
	add.f64 	%fd25, %fd23, %fd24;
	ld.global.f64 	%fd26, [%rd15+-4016];
	add.f64 	%fd27, %fd25, %fd26;
	ld.global.f64 	%fd28, [%rd15+80];
	add.f64 	%fd29, %fd27, %fd28;
	ld.global.f64 	%fd30, [%rd15+-4000];
	add.f64 	%fd31, %fd29, %fd30;
	ld.global.f64 	%fd32, [%rd15+96];
	add.f64 	%fd33, %fd31, %fd32;
	ld.global.f64 	%fd34, [%rd15+-3984];
	add.f64 	%fd35, %fd33, %fd34;
	ld.global.f64 	%fd36, [%rd15+112];
	add.f64 	%fd37, %fd35, %fd36;
	ld.global.f64 	%fd38, [%rd15+-3968];
	add.f64 	%fd39, %fd37, %fd38;
	ld.global.f64 	%fd40, [%rd15+128];
	add.f64 	%fd41, %fd39, %fd40;
	ld.global.f64 	%fd42, [%rd15+-3952];
	add.f64 	%fd43, %fd41, %fd42;
	ld.global.f64 	%fd44, [%rd15+144];
	add.f64 	%fd45, %fd43, %fd44;
	ld.global.f64 	%fd46, [%rd15+-3936];
	add.f64 	%fd47, %fd45, %fd46;
	ld.global.f64 	%fd48, [%rd15+160];
	add.f64 	%fd49, %fd47, %fd48;
	ld.global.f64 	%fd50, [%rd15+-3920];
	add.f64 	%fd51, %fd49, %fd50;
	ld.global.f64 	%fd52, [%rd15+176];
	add.f64 	%fd53, %fd51, %fd52;
	ld.global.f64 	%fd54, [%rd15+-3904];
	add.f64 	%fd55, %fd53, %fd54;
	ld.global.f64 	%fd56, [%rd15+192];
	add.f64 	%fd57, %fd55, %fd56;
	ld.global.f64 	%fd58, [%rd15+-3888];
	add.f64 	%fd59, %fd57, %fd58;
	ld.global.f64 	%fd60, [%rd15+208];
	add.f64 	%fd61, %fd59, %fd60;
	ld.global.f64 	%fd62, [%rd15+-3872];
	add.f64 	%fd63, %fd61, %fd62;
	ld.global.f64 	%fd64, [%rd15+224];
	add.f64 	%fd65, %fd63, %fd64;
	ld.global.f64 	%fd66, [%rd15+-3856];
	add.f64 	%fd67, %fd65, %fd66;
	ld.global.f64 	%fd68, [%rd15+240];
	add.f64 	%fd72, %fd67, %fd68;
	add.s32 	%r9, %r9, 1;
	setp.ne.s32 	%p2, %r9, 0;
	add.s64 	%rd15, %rd15, 8192;
	@%p2 bra 	$L__BB19_2;
$L__BB19_3:
	cvta.to.global.u64 	%rd12, %rd4;
	mov.u32 	%r8, %tid.x;
	mul.wide.u32 	%rd13, %r8, 8;
	add.s64 	%rd14, %rd12, %rd13;
	ld.global.f64 	%fd69, [%rd14];
	add.f64 	%fd70, %fd72, %fd69;
	st.global.f64 	[%rd14], %fd70;
	ret;

}
	// .globl	_Z12gpukernelWNaILi1EEvPdS0_i
.visible .entry _Z12gpukernelWNaILi1EEvPdS0_i(
	.param .u64 .ptr .align 1 _Z12gpukernelWNaILi1EEvPdS0_i_param_0,
	.param .u64 .ptr .align 1 _Z12gpukernelWNaILi1EEvPdS0_i_param_1,
	.param .u32 _Z12gpukernelWNaILi1EEvPdS0_i_param_2
)
{
	.reg .pred 	%p<3>;
	.reg .b32 	%r<8>;
	.reg .b64 	%rd<13>;
	.reg .b64 	%fd<73>;

	ld.param.u64 	%rd4, [_Z12gpukernelWNaILi1EEvPdS0_i_param_0];
	ld.param.u64 	%rd5, [_Z12gpukernelWNaILi1EEvPdS0_i_param_1];
	ld.param.u32 	%r4, [_Z12gpukernelWNaILi1EEvPdS0_i_param_2];
	setp.lt.s32 	%p1, %r4, 1;
	mov.f64 	%fd72, 0d0000000000000000;
	@%p1 bra 	$L__BB20_3;
	mov.u32 	%r5, %tid.x;
	neg.s32 	%r7, %r4;
	mul.wide.u32 	%rd6, %r5, 256;
	cvta.to.global.u64 	%rd7, %rd5;
	add.s64 	%rd8, %rd6, %rd7;
	add.s64 	%rd12, %rd8, 128;
	mov.f64 	%fd72, 0d0000000000000000;
$L__BB20_2:
	ld.global.f64 	%fd6, [%rd12+-128];
	add.f64 	%fd7, %fd72, %fd6;
	ld.global.f64 	%fd8, [%rd12+-120];
	add.f64 	%fd9, %fd7, %fd8;
	ld.global.f64 	%fd10, [%rd12+-112];
	add.f64 	%fd11, %fd9, %fd10;
	ld.global.f64 	%fd12, [%rd12+-104];
	add.f64 	%fd13, %fd11, %fd12;
	ld.global.f64 	%fd14, [%rd12+-96];
	add.f64 	%fd15, %fd13, %fd14;
	ld.global.f64 	%fd16, [%rd12+-88];
	add.f64 	%fd17, %fd15, %fd16;
	ld.global.f64 	%fd18, [%rd12+-80];
	add.f64 	%fd19, %fd17, %fd18;
	ld.global.f64 	%fd20, [%rd12+-72];
	add.f64 	%fd21, %fd19, %fd20;
	ld.global.f64 	%fd22, [%rd12+-64];
	add.f64 	%fd23, %fd21, %fd22;
	ld.global.f64 	%fd24, [%rd12+-56];
	add.f64 	%fd25, %fd23, %fd24;
	ld.global.f64 	%fd26, [%rd12+-48];
	add.f64 	%fd27, %fd25, %fd26;
	ld.global.f64 	%fd28, [%rd12+-40];
	add.f64 	%fd29, %fd27, %fd28;
	ld.global.f64 	%fd30, [%rd12+-32];
	add.f64 	%fd31, %fd29, %fd30;
	ld.global.f64 	%fd32, [%rd12+-24];
	add.f64 	%fd33, %fd31, %fd32;
	ld.global.f64 	%fd34, [%rd12+-16];
	add.f64 	%fd35, %fd33, %fd34;
	ld.global.f64 	%fd36, [%rd12+-8];
	add.f64 	%fd37, %fd35, %fd36;
	ld.global.f64 	%fd38, [%rd12];
	add.f64 	%fd39, %fd37, %fd38;
	ld.global.f64 	%fd40, [%rd12+8];
	add.f64 	%fd41, %fd39, %fd40;
	ld.global.f64 	%fd42, [%rd12+16];
	add.f64 	%fd43, %fd41, %fd42;
	ld.global.f64 	%fd44, [%rd12+24];
	add.f64 	%fd45, %fd43, %fd44;
	ld.global.f64 	%fd46, [%rd12+32];
	add.f64 	%fd47, %fd45, %fd46;
	ld.global.f64 	%fd48, [%rd12+40];
	add.f64 	%fd49, %fd47, %fd48;
	ld.global.f64 	%fd50, [%rd12+48];
	add.f64 	%fd51, %fd49, %fd50;
	ld.global.f64 	%fd52, [%rd12+56];
	add.f64 	%fd53, %fd51, %fd52;
	ld.global.f64 	%fd54, [%rd12+64];
	add.f64 	%fd55, %fd53, %fd54;
	ld.global.f64 	%fd56, [%rd12+72];
	add.f64 	%fd57, %fd55, %fd56;
	ld.global.f64 	%fd58, [%rd12+80];
	add.f64 	%fd59, %fd57, %fd58;
	ld.global.f64 	%fd60, [%rd12+88];
	add.f64 	%fd61, %fd59, %fd60;
	ld.global.f64 	%fd62, [%rd12+96];
	add.f64 	%fd63, %fd61, %fd62;
	ld.global.f64 	%fd64, [%rd12+104];
	add.f64 	%fd65, %fd63, %fd64;
	ld.global.f64 	%fd66, [%rd12+112];
	add.f64 	%fd67, %fd65, %fd66;
	ld.global.f64 	%fd68, [%rd12+120];
	add.f64 	%fd72, %fd67, %fd68;
	add.s32 	%r7, %r7, 1;
	setp.ne.s32 	%p2, %r7, 0;
	add.s64 	%rd12, %rd12, 8192;
	@%p2 bra 	$L__BB20_2;
$L__BB20_3:
	cvta.to.global.u64 	%rd9, %rd4;
	mov.u32 	%r6, %tid.x;
	mul.wide.u32 	%rd10, %r6, 8;
	add.s64 	%rd11, %rd9, %rd10;
	ld.global.f64 	%fd69, [%rd11];
	add.f64 	%fd70, %fd72, %fd69;
	st.global.f64 	[%rd11], %fd70;
	ret;

}
	// .globl	_Z12gpukernelWNbILi1EEvPdS0_i
.visible .entry _Z12gpukernelWNbILi1EEvPdS0_i(
	.param .u64 .ptr .align 1 _Z12gpukernelWNbILi1EEvPdS0_i_param_0,
	.param .u64 .ptr .align 1 _Z12gpukernelWNbILi1EEvPdS0_i_param_1,
	.param .u32 _Z12gpukernelWNbILi1EEvPdS0_i_param_2
)
{
	.reg .pred 	%p<3>;
	.reg .b32 	%r<8>;
	.reg .b64 	%rd<13>;
	.reg .b64 	%fd<73>;

	ld.param.u64 	%rd4, [_Z12gpukernelWNbILi1EEvPdS0_i_param_0];
	ld.param.u64 	%rd5, [_Z12gpukernelWNbILi1EEvPdS0_i_param_1];
	ld.param.u32 	%r4, [_Z12gpukernelWNbILi1EEvPdS0_i_param_2];
	setp.lt.s32 	%p1, %r4, 1;
	mov.f64 	%fd72, 0d0000000000000000;
	@%p1 bra 	$L__BB21_3;
	mov.u32 	%r5, %tid.x;
	neg.s32 	%r7, %r4;
	mul.wide.u32 	%rd6, %r5, 256;
	cvta.to.global.u64 	%rd7, %rd5;
	add.s64 	%rd8, %rd6, %rd7;
	add.s64 	%rd12, %rd8, 128;
	mov.f64 	%fd72, 0d0000000000000000;
$L__BB21_2:
	ld.global.f64 	%fd6, [%rd12+-128];
	add.f64 	%fd7, %fd72, %fd6;
	ld.global.f64 	%fd8, [%rd12+-120];
	add.f64 	%fd9, %fd7, %fd8;
	ld.global.f64 	%fd10, [%rd12+-112];
	add.f64 	%fd11, %fd9, %fd10;
	ld.global.f64 	%fd12, [%rd12+-104];
	add.f64 	%fd13, %fd11, %fd12;
	ld.global.f64 	%fd14, [%rd12+-96];
	add.f64 	%fd15, %fd13, %fd14;
	ld.global.f64 	%fd16, [%rd12+-88];
	add.f64 	%fd17, %fd15, %fd16;
	ld.global.f64 	%fd18, [%rd12+-80];
	add.f64 	%fd19, %fd17, %fd18;
	ld.global.f64 	%fd20, [%rd12+-72];
	add.f64 	%fd21, %fd19, %fd20;
	ld.global.f64 	%fd22, [%rd12+-64];
	add.f64 	%fd23, %fd21, %fd22;
	ld.global.f64 	%fd24, [%rd12+-56];
	add.f64 	%fd25, %fd23, %fd24;
	ld.global.f64 	%fd26, [%rd12+-48];
	add.f64 	%fd27, %fd25, %fd26;
	ld.global.f64 	%fd28, [%rd12+-40];
	add.f64 	%fd29, %fd27, %fd28;
	ld.global.f64 	%fd30, [%rd12+-32];
	add.f64 	%fd31, %fd29, %fd30;
	ld.global.f64 	%fd32, [%rd12+-24];
	add.f64 	%fd33, %fd31, %fd32;
	ld.global.f64 	%fd34, [%rd12+-16];
	add.f64 	%fd35, %fd33, %fd34;
	ld.global.f64 	%fd36, [%rd12+-8];
	add.f64 	%fd37, %fd35, %fd36;
	ld.global.f64 	%fd38, [%rd12];
	add.f64 	%fd39, %fd37, %fd38;
	ld.global.f64 	%fd40, [%rd12+8];
	add.f64 	%fd41, %fd39, %fd40;
	ld.global.f64 	%fd42, [%rd12+16];
	add.f64 	%fd43, %fd41, %fd42;
	ld.global.f64 	%fd44, [%rd12+24];
	add.f64 	%fd45, %fd43, %fd44;
	ld.global.f64 	%fd46, [%rd12+32];
	add.f64 	%fd47, %fd45, %fd46;
	ld.global.f64 	%fd48, [%rd12+40];
	add.f64 	%fd49, %fd47, %fd48;
	ld.global.f64 	%fd50, [%rd12+48];
	add.f64 	%fd51, %fd49, %fd50;
	ld.global.f64 	%fd52, [%rd12+56];
	add.f64 	%fd53, %fd51, %fd52;
	ld.global.f64 	%fd54, [%rd12+64];
	add.f64 	%fd55, %fd53, %fd54;
	ld.global.f64 	%fd56, [%rd12+72];
	add.f64 	%fd57, %fd55, %fd56;
	ld.global.f64 	%fd58, [%rd12+80];
	add.f64 	%fd59, %fd57, %fd58;
	ld.global.f64 	%fd60, [%rd12+88];
	add.f64 	%fd61, %fd59, %fd60;
	ld.global.f64 	%fd62, [%rd12+96];
	add.f64 	%fd63, %fd61, %fd62;
	ld.global.f64 	%fd64, [%rd12+104];
	add.f64 	%fd65, %fd63, %fd64;
	ld.global.f64 	%fd66, [%rd12+112];
	add.f64 	%fd67, %fd65, %fd66;
	ld.global.f64 	%fd68, [%rd12+120];
	add.f64 	%fd72, %fd67, %fd68;
	add.s32 	%r7, %r7, 1;
	setp.ne.s32 	%p2, %r7, 0;
	add.s64 	%rd12, %rd12, 8192;
	@%p2 bra 	$L__BB21_2;
$L__BB21_3:
	cvta.to.global.u64 	%rd9, %rd4;
	mov.u32 	%r6, %tid.x;
	mul.wide.u32 	%rd10, %r6, 8;
	add.s64 	%rd11, %rd9, %rd10;
	ld.global.f64 	%fd69, [%rd11];
	add.f64 	%fd70, %fd72, %fd69;
	st.global.f64 	[%rd11], %fd70;
	ret;

}


// ===== COMPILED SASS (sm_100) =====

	.target	sm_100

	.elftype	@"ET_EXEC"


//--------------------- .note.nv.tkinfo           --------------------------
	.section	.note.nv.tkinfo,"",@"SHT_NOTE"
	.sectionflags	@"SHF_NOTE_NV_TKINFO"
	.tkinfo
        /*0018*/ 	.word	0x00000002
        /*0030*/ 	.string	""
        /*0030*/ 	.string	"ptxas"
        /*0030*/ 	.string	"Cuda compilation tools, release 13.0, V13.0.88"
        /*0030*/ 	.string	"Build cuda_13.0.r13.0/compiler.36424714_0"
        /*0030*/ 	.string	"-arch sm_100 -m 64 "



//--------------------- .note.nv.cuinfo           --------------------------
	.section	.note.nv.cuinfo,"",@"SHT_NOTE"
	.sectionflags	@"SHF_NOTE_NV_CUINFO"
        /*0018*/ 	.short	0x0002
        /*001a*/ 	.short	0x0064
        /*001c*/ 	.short	0x0082
	.zero		2


//--------------------- .nv.info                  --------------------------
	.section	.nv.info,"",@"SHT_CUDA_INFO"
	.align	4


	//----- nvinfo : EIATTR_REGCOUNT
	.align		4
        /*0000*/ 	.byte	0x04, 0x2f
        /*0002*/ 	.short	(.L_1 - .L_0)
	.align		4
.L_0:
        /*0004*/ 	.word	index@(_Z12gpukernelW32PdS_i)
        /*0008*/ 	.word	0x0000001e


	//----- nvinfo : EIATTR_FRAME_SIZE
	.align		4
.L_1:
        /*000c*/ 	.byte	0x04, 0x11
        /*000e*/ 	.short	(.L_3 - .L_2)
	.align		4
.L_2:
        /*0010*/ 	.word	index@(_Z12gpukernelW32PdS_i)
        /*0014*/ 	.word	0x00000000


	//----- nvinfo : EIATTR_REGCOUNT
	.align		4
.L_3:
        /*0018*/ 	.byte	0x04, 0x2f
        /*001a*/ 	.short	(.L_5 - .L_4)
	.align		4
.L_4:
        /*001c*/ 	.word	index@(_Z13gpukernelW16aPdS_i)
        /*0020*/ 	.word	0x00000020


	//----- nvinfo : EIATTR_FRAME_SIZE
	.align		4
.L_5:
        /*0024*/ 	.byte	0x04, 0x11
        /*0026*/ 	.short	(.L_7 - .L_6)
	.align		4
.L_6:
        /*0028*/ 	.word	index@(_Z13gpukernelW16aPdS_i)
        /*002c*/ 	.word	0x00000000


	//----- nvinfo : EIATTR_REGCOUNT
	.align		4
.L_7:
        /*0030*/ 	.byte	0x04, 0x2f
        /*0032*/ 	.short	(.L_9 - .L_8)
	.align		4
.L_8:
        /*0034*/ 	.word	index@(_Z13gpukernelW16bPdS_i)
        /*0038*/ 	.word	0x0000001e


	//----- nvinfo : EIATTR_FRAME_SIZE
	.align		4
.L_9:
        /*003c*/ 	.byte	0x04, 0x11
        /*003e*/ 	.short	(.L_11 - .L_10)
	.align		4
.L_10:
        /*0040*/ 	.word	index@(_Z13gpukernelW16bPdS_i)
        /*0044*/ 	.word	0x00000000


	//----- nvinfo : EIATTR_REGCOUNT
	.align		4
.L_11:
        /*0048*/ 	.byte	0x04, 0x2f
        /*004a*/ 	.short	(.L_13 - .L_12)
	.align		4
.L_12:
        /*004c*/ 	.word	index@(_Z12gpukernelW8aPdS_i)
        /*0050*/ 	.word	0x00000020


	//----- nvinfo : EIATTR_FRAME_SIZE
	.align		4
.L_13:
        /*0054*/ 	.byte	0x04, 0x11
        /*0056*/ 	.short	(.L_15 - .L_14)
	.align		4
.L_14:
        /*0058*/ 	.word	index@(_Z12gpukernelW8aPdS_i)
        /*005c*/ 	.word	0x00000000


	//----- nvinfo : EIATTR_REGCOUNT
	.align		4
.L_15:
        /*0060*/ 	.byte	0x04, 0x2f
        /*0062*/ 	.short	(.L_17 - .L_16)
	.align		4
.L_16:
        /*0064*/ 	.word	index@(_Z12gpukernelW8bPdS_i)
        /*0068*/ 	.word	0x0000001e


	//----- nvinfo : EIATTR_FRAME_SIZE
	.align		4
.L_17:
        /*006c*/ 	.byte	0x04, 0x11
        /*006e*/ 	.short	(.L_19 - .L_18)
	.align		4
.L_18:
        /*0070*/ 	.word	index@(_Z12gpukernelW8bPdS_i)
        /*0074*/ 	.word	0x00000000


	//----- nvinfo : EIATTR_REGCOUNT
	.align		4
.L_19:
        /*0078*/ 	.byte	0x04, 0x2f
        /*007a*/ 	.short	(.L_21 - .L_20)
	.align		4
.L_20:
        /*007c*/ 	.word	index@(_Z12gpukernelW4aPdS_i)
        /*0080*/ 	.word	0x00000020


	//----- nvinfo : EIATTR_FRAME_SIZE
	.align		4
.L_21:
        /*0084*/ 	.byte	0x04, 0x11
        /*0086*/ 	.short	(.L_23 - .L_22)
	.align		4
.L_22:
        /*0088*/ 	.word	index@(_Z12gpukernelW4aPdS_i)
        /*008c*/ 	.word	0x00000000


	//----- nvinfo : EIATTR_REGCOUNT
	.align		4
.L_23:
        /*0090*/ 	.byte	0x04, 0x2f
        /*0092*/ 	.short	(.L_25 - .L_24)
	.align		4
.L_24:
        /*0094*/ 	.word	index@(_Z12gpukernelW4bPdS_i)
        /*0098*/ 	.word	0x0000001e


	//----- nvinfo : EIATTR_FRAME_SIZE
	.align		4
.L_25:
        /*009c*/ 	.byte	0x04, 0x11
        /*009e*/ 	.short	(.L_27 - .L_26)
	.align		4
.L_26:
        /*00a0*/ 	.word	index@(_Z12gpukernelW4bPdS_i)
        /*00a4*/ 	.word	0x00000000


	//----- nvinfo : EIATTR_REGCOUNT
	.align		4
.L_27:
        /*00a8*/ 	.byte	0x04, 0x2f
        /*00aa*/ 	.short	(.L_29 - .L_28)
	.align		4
.L_28:
        /*00ac*/ 	.word	index@(_Z12gpukernelW2aPdS_i)
        /*00b0*/ 	.word	0x0000001e


	//----- nvinfo : EIATTR_FRAME_SIZE
	.align		4
.L_29:
        /*00b4*/ 	.byte	0x04, 0x11
        /*00b6*/ 	.short	(.L_31 - .L_30)
	.align		4
.L_30:
        /*00b8*/ 	.word	index@(_Z12gpukernelW2aPdS_i)
        /*00bc*/ 	.word	0x00000000


	//----- nvinfo : EIATTR_REGCOUNT
	.align		4
.L_31:
        /*00c0*/ 	.byte	0x04, 0x2f
        /*00c2*/ 	.short	(.L_33 - .L_32)
	.align		4
.L_32:
        /*00c4*/ 	.word	index@(_Z12gpukernelW2bPdS_i)
        /*00c8*/ 	.word	0x0000001e


	//----- nvinfo : EIATTR_FRAME_SIZE
	.align		4
.L_33:
        /*00cc*/ 	.byte	0x04, 0x11
        /*00ce*/ 	.short	(.L_35 - .L_34)
	.align		4
.L_34:
        /*00d0*/ 	.word	index@(_Z12gpukernelW2bPdS_i)
        /*00d4*/ 	.word	0x00000000


	//----- nvinfo : EIATTR_REGCOUNT
	.align		4
.L_35:
        /*00d8*/ 	.byte	0x04, 0x2f
        /*00da*/ 	.short	(.L_37 - .L_36)
	.align		4
.L_36:
        /*00dc*/ 	.word	index@(_Z11gpukernelW1PdS_i)
        /*00e0*/ 	.word	0x0000001e


	//----- nvinfo : EIATTR_FRAME_SIZE
	.align		4
.L_37:
        /*00e4*/ 	.byte	0x04, 0x11
        /*00e6*/ 	.short	(.L_39 - .L_38)
	.align		4
.L_38:
        /*00e8*/ 	.word	index@(_Z11gpukernelW1PdS_i)
        /*00ec*/ 	.word	0x00000000


	//----- nvinfo : EIATTR_REGCOUNT
	.align		4
.L_39:
        /*00f0*/ 	.byte	0x04, 0x2f
        /*00f2*/ 	.short	(.L_41 - .L_40)
	.align		4
.L_40:
        /*00f4*/ 	.word	index@(_Z12gpukernelWNaILi32EEvPdS0_i)
        /*00f8*/ 	.word	0x00000038


	//----- nvinfo : EIATTR_FRAME_SIZE
	.align		4
.L_41:
        /*00fc*/ 	.byte	0x04, 0x11
        /*00fe*/ 	.short	(.L_43 - .L_42)
	.align		4
.L_42:
        /*0100*/ 	.word	index@(_Z12gpukernelWNaILi32EEvPdS0_i)
        /*0104*/ 	.word	0x00000000


	//----- nvinfo : EIATTR_REGCOUNT
	.align		4
.L_43:
        /*0108*/ 	.byte	0x04, 0x2f
        /*010a*/ 	.short	(.L_45 - .L_44)
	.align		4
.L_44:
        /*010c*/ 	.word	index@(_Z12gpukernelWNbILi32EEvPdS0_i)
        /*0110*/ 	.word	0x00000038


	//----- nvinfo : EIATTR_FRAME_SIZE
	.align		4
.L_45:
        /*0114*/ 	.byte	0x04, 0x11
        /*0116*/ 	.short	(.L_47 - .L_46)
	.align		4
.L_46:
        /*0118*/ 	.word	index@(_Z12gpukernelWNbILi32EEvPdS0_i)
        /*011c*/ 	.word	0x00000000


	//----- nvinfo : EIATTR_REGCOUNT
	.align		4
.L_47:
        /*0120*/ 	.byte	0x04, 0x2f
        /*0122*/ 	.short	(.L_49 - .L_48)
	.align		4
.L_48:
        /*0124*/ 	.word	index@(_Z12gpukernelWNaILi16EEvPdS0_i)
        /*0128*/ 	.word	0x00000020


	//----- nvinfo : EIATTR_FRAME_SIZE
	.align		4
.L_49:
        /*012c*/ 	.byte	0x04, 0x11
        /*012e*/ 	.short	(.L_51 - .L_50)
	.align		4
.L_50:
        /*0130*/ 	.word	index@(_Z12gpukernelWNaILi16EEvPdS0_i)
        /*0134*/ 	.word	0x00000000


	//----- nvinfo : EIATTR_REGCOUNT
	.align		4
.L_51:
        /*0138*/ 	.byte	0x04, 0x2f
        /*013a*/ 	.short	(.L_53 - .L_52)
	.align		4
.L_52:
        /*013c*/ 	.word	index@(_Z12gpukernelWNbILi16EEvPdS0_i)
        /*0140*/ 	.word	0x0000001e


	//----- nvinfo : EIATTR_FRAME_SIZE
	.align		4
.L_53:
        /*0144*/ 	.byte	0x04, 0x11
        /*0146*/ 	.short	(.L_55 - .L_54)
	.align		4
.L_54:
        /*0148*/ 	.word	index@(_Z12gpukernelWNbILi16EEvPdS0_i)
        /*014c*/ 	.word	0x00000000


	//----- nvinfo : EIATTR_REGCOUNT
	.align		4
.L_55:
        /*0150*/ 	.byte	0x04, 0x2f
        /*0152*/ 	.short	(.L_57 - .L_56)
	.align		4
.L_56:
        /*0154*/ 	.word	index@(_Z12gpukernelWNaILi8EEvPdS0_i)
        /*0158*/ 	.word	0x00000020


	//----- nvinfo : EIATTR_FRAME_SIZE
	.align		4
.L_57:
        /*015c*/ 	.byte	0x04, 0x11
        /*015e*/ 	.short	(.L_59 - .L_58)
	.align		4
.L_58:
        /*0160*/ 	.word	index@(_Z12gpukernelWNaILi8EEvPdS0_i)
        /*0164*/ 	.word	0x00000000


	//----- nvinfo : EIATTR_REGCOUNT
	.align		4
.L_59:
        /*0168*/ 	.byte	0x04, 0x2f
        /*016a*/ 	.short	(.L_61 - .L_60)
	.align		4
.L_60:
        /*016c*/ 	.word	index@(_Z12gpukernelWNbILi8EEvPdS0_i)
        /*0170*/ 	.word	0x0000001e


	//----- nvinfo : EIATTR_FRAME_SIZE
	.align		4
.L_61:
        /*0174*/ 	.byte	0x04, 0x11
        /*0176*/ 	.short	(.L_63 - .L_62)
	.align		4
.L_62:
        /*0178*/ 	.word	index@(_Z12gpukernelWNbILi8EEvPdS0_i)
        /*017c*/ 	.word	0x00000000


	//----- nvinfo : EIATTR_REGCOUNT
	.align		4
.L_63:
        /*0180*/ 	.byte	0x04, 0x2f
        /*0182*/ 	.short	(.L_65 - .L_64)
	.align		4
.L_64:
        /*0184*/ 	.word	index@(_Z12gpukernelWNaILi4EEvPdS0_i)
        /*0188*/ 	.word	0x00000020


	//----- nvinfo : EIATTR_FRAME_SIZE
	.align		4
.L_65:
        /*018c*/ 	.byte	0x04, 0x11
        /*018e*/ 	.short	(.L_67 - .L_66)
	.align		4
.L_66:
        /*0190*/ 	.word	index@(_Z12gpukernelWNaILi4EEvPdS0_i)
        /*0194*/ 	.word	0x00000000


	//----- nvinfo : EIATTR_REGCOUNT
	.align		4
.L_67:
        /*0198*/ 	.byte	0x04, 0x2f
        /*019a*/ 	.short	(.L_69 - .L_68)
	.align		4
.L_68:
        /*019c*/ 	.word	index@(_Z12gpukernelWNbILi4EEvPdS0_i)
        /*01a0*/ 	.word	0x0000001e


	//----- nvinfo : EIATTR_FRAME_SIZE
	.align		4
.L_69:
        /*01a4*/ 	.byte	0x04, 0x11
        /*01a6*/ 	.short	(.L_71 - .L_70)
	.align		4
.L_70:
        /*01a8*/ 	.word	index@(_Z12gpukernelWNbILi4EEvPdS0_i)
        /*01ac*/ 	.word	0x00000000


	//----- nvinfo : EIATTR_REGCOUNT
	.align		4
.L_71:
        /*01b0*/ 	.byte	0x04, 0x2f
        /*01b2*/ 	.short	(.L_73 - .L_72)
	.align		4
.L_72:
        /*01b4*/ 	.word	index@(_Z12gpukernelWNaILi2EEvPdS0_i)
        /*01b8*/ 	.word	0x0000001e


	//----- nvinfo : EIATTR_FRAME_SIZE
	.align		4
.L_73:
        /*01bc*/ 	.byte	0x04, 0x11
        /*01be*/ 	.short	(.L_75 - .L_74)
	.align		4
.L_74:
        /*01c0*/ 	.word	index@(_Z12gpukernelWNaILi2EEvPdS0_i)
        /*01c4*/ 	.word	0x00000000


	//----- nvinfo : EIATTR_REGCOUNT
	.align		4
.L_75:
        /*01c8*/ 	.byte	0x04, 0x2f
        /*01ca*/ 	.short	(.L_77 - .L_76)
	.align		4
.L_76:
        /*01cc*/ 	.word	index@(_Z12gpukernelWNbILi2EEvPdS0_i)
        /*01d0*/ 	.word	0x0000001e


	//----- nvinfo : EIATTR_FRAME_SIZE
	.align		4
.L_77:
        /*01d4*/ 	.byte	0x04, 0x11
        /*01d6*/ 	.short	(.L_79 - .L_78)
	.align		4
.L_78:
        /*01d8*/ 	.word	index@(_Z12gpukernelWNbILi2EEvPdS0_i)
        /*01dc*/ 	.word	0x00000000


	//----- nvinfo : EIATTR_REGCOUNT
	.align		4
.L_79:
        /*01e0*/ 	.byte	0x04, 0x2f
        /*01e2*/ 	.short	(.L_81 - .L_80)
	.align		4
.L_80:
        /*01e4*/ 	.word	index@(_Z12gpukernelWNaILi1EEvPdS0_i)
        /*01e8*/ 	.word	0x0000001e


	//----- nvinfo : EIATTR_FRAME_SIZE
	.align		4
.L_81:
        /*01ec*/ 	.byte	0x04, 0x11
        /*01ee*/ 	.short	(.L_83 - .L_82)
	.align		4
.L_82:
        /*01f0*/ 	.word	index@(_Z12gpukernelWNaILi1EEvPdS0_i)
        /*01f4*/ 	.word	0x00000000


	//----- nvinfo : EIATTR_REGCOUNT
	.align		4
.L_83:
        /*01f8*/ 	.byte	0x04, 0x2f
        /*01fa*/ 	.short	(.L_85 - .L_84)
	.align		4
.L_84:
        /*01fc*/ 	.word	index@(_Z12gpukernelWNbILi1EEvPdS0_i)
        /*0200*/ 	.word	0x0000001e


	//----- nvinfo : EIATTR_FRAME_SIZE
	.align		4
.L_85:
        /*0204*/ 	.byte	0x04, 0x11
        /*0206*/ 	.short	(.L_87 - .L_86)
	.align		4
.L_86:
        /*0208*/ 	.word	index@(_Z12gpukernelWNbILi1EEvPdS0_i)
        /*020c*/ 	.word	0x00000000


	//----- nvinfo : EIATTR_MIN_STACK_SIZE
	.align		4
.L_87:
        /*0210*/ 	.byte	0x04, 0x12
        /*0212*/ 	.short	(.L_89 - .L_88)
	.align		4
.L_88:
        /*0214*/ 	.word	index@(_Z12gpukernelWNbILi1EEvPdS0_i)
        /*0218*/ 	.word	0x00000000


	//----- nvinfo : EIATTR_MIN_STACK_SIZE
	.align		4
.L_89:
        /*021c*/ 	.byte	0x04, 0x12
        /*021e*/ 	.short	(.L_91 - .L_90)
	.align		4
.L_90:
        /*0220*/ 	.word	index@(_Z12gpukernelWNaILi1EEvPdS0_i)
        /*0224*/ 	.word	0x00000000


	//----- nvinfo : EIATTR_MIN_STACK_SIZE
	.align		4
.L_91:
        /*0228*/ 	.byte	0x04, 0x12
        /*022a*/ 	.short	(.L_93 - .L_92)
	.align		4
.L_92:
        /*022c*/ 	.word	index@(_Z12gpukernelWNbILi2EEvPdS0_i)
        /*0230*/ 	.word	0x00000000


	//----- nvinfo : EIATTR_MIN_STACK_SIZE
	.align		4
.L_93:
        /*0234*/ 	.byte	0x04, 0x12
        /*0236*/ 	.short	(.L_95 - .L_94)
	.align		4
.L_94:
        /*0238*/ 	.word	index@(_Z12gpukernelWNaILi2EEvPdS0_i)
        /*023c*/ 	.word	0x00000000


	//----- nvinfo : EIATTR_MIN_STACK_SIZE
	.align		4
.L_95:
        /*0240*/ 	.byte	0x04, 0x12
        /*0242*/ 	.short	(.L_97 - .L_96)
	.align		4
.L_96:
        /*0244*/ 	.word	index@(_Z12gpukernelWNbILi4EEvPdS0_i)
        /*0248*/ 	.word	0x00000000


	//----- nvinfo : EIATTR_MIN_STACK_SIZE
	.align		4
.L_97:
        /*024c*/ 	.byte	0x04, 0x12
        /*024e*/ 	.short	(.L_99 - .L_98)
	.align		4
.L_98:
        /*0250*/ 	.word	index@(_Z12gpukernelWNaILi4EEvPdS0_i)
        /*0254*/ 	.word	0x00000000


	//----- nvinfo : EIATTR_MIN_STACK_SIZE
	.align		4
.L_99:
        /*0258*/ 	.byte	0x04, 0x12
        /*025a*/ 	.short	(.L_101 - .L_100)
	.align		4
.L_100:
        /*025c*/ 	.word	index@(_Z12gpukernelWNbILi8EEvPdS0_i)
        /*0260*/ 	.word	0x00000000


	//----- nvinfo : EIATTR_MIN_STACK_SIZE
	.align		4
.L_101:
        /*0264*/ 	.byte	0x04, 0x12
        /*0266*/ 	.short	(.L_103 - .L_102)
	.align		4
.L_102:
        /*0268*/ 	.word	index@(_Z12gpukernelWNaILi8EEvPdS0_i)
        /*026c*/ 	.word	0x00000000


	//----- nvinfo : EIATTR_MIN_STACK_SIZE
	.align		4
.L_103:
        /*0270*/ 	.byte	0x04, 0x12
        /*0272*/ 	.short	(.L_105 - .L_104)
	.align		4
.L_104:
        /*0274*/ 	.word	index@(_Z12gpukernelWNbILi16EEvPdS0_i)
        /*0278*/ 	.word	0x00000000


	//----- nvinfo : EIATTR_MIN_STACK_SIZE
	.align		4
.L_105:
        /*027c*/ 	.byte	0x04, 0x12
        /*027e*/ 	.short	(.L_107 - .L_106)
	.align		4
.L_106:
        /*0280*/ 	.word	index@(_Z12gpukernelWNaILi16EEvPdS0_i)
        /*0284*/ 	.word	0x00000000


	//----- nvinfo : EIATTR_MIN_STACK_SIZE
	.align		4
.L_107:
        /*0288*/ 	.byte	0x04, 0x12
        /*028a*/ 	.short	(.L_109 - .L_108)
	.align		4
.L_108:
        /*028c*/ 	.word	index@(_Z12gpukernelWNbILi32EEvPdS0_i)
        /*0290*/ 	.word	0x00000000


	//----- nvinfo : EIATTR_MIN_STACK_SIZE
	.align		4
.L_109:
        /*0294*/ 	.byte	0x04, 0x12
        /*0296*/ 	.short	(.L_111 - .L_110)
	.align		4
.L_110:
        /*0298*/ 	.word	index@(_Z12gpukernelWNaILi32EEvPdS0_i)
        /*029c*/ 	.word	0x00000000


	//----- nvinfo : EIATTR_MIN_STACK_SIZE
	.align		4
.L_111:
        /*02a0*/ 	.byte	0x04, 0x12
        /*02a2*/ 	.short	(.L_113 - .L_112)
	.align		4
.L_112:
        /*02a4*/ 	.word	index@(_Z11gpukernelW1PdS_i)
        /*02a8*/ 	.word	0x00000000


	//----- nvinfo : EIATTR_MIN_STACK_SIZE
	.align		4
.L_113:
        /*02ac*/ 	.byte	0x04, 0x12
        /*02ae*/ 	.short	(.L_115 - .L_114)
	.align		4
.L_114:
        /*02b0*/ 	.word	index@(_Z12gpukernelW2bPdS_i)
        /*02b4*/ 	.word	0x00000000


	//----- nvinfo : EIATTR_MIN_STACK_SIZE
	.align		4
.L_115:
        /*02b8*/ 	.byte	0x04, 0x12
        /*02ba*/ 	.short	(.L_117 - .L_116)
	.align		4
.L_116:
        /*02bc*/ 	.word	index@(_Z12gpukernelW2aPdS_i)
        /*02c0*/ 	.word	0x00000000


	//----- nvinfo : EIATTR_MIN_STACK_SIZE
	.align		4
.L_117:
        /*02c4*/ 	.byte	0x04, 0x12
        /*02c6*/ 	.short	(.L_119 - .L_118)
	.align		4
.L_118:
        /*02c8*/ 	.word	index@(_Z12gpukernelW4bPdS_i)
        /*02cc*/ 	.word	0x00000000


	//----- nvinfo : EIATTR_MIN_STACK_SIZE
	.align		4
.L_119:
        /*02d0*/ 	.byte	0x04, 0x12
        /*02d2*/ 	.short	(.L_121 - .L_120)
	.align		4
.L_120:
        /*02d4*/ 	.word	index@(_Z12gpukernelW4aPdS_i)
        /*02d8*/ 	.word	0x00000000


	//----- nvinfo : EIATTR_MIN_STACK_SIZE
	.align		4
.L_121:
        /*02dc*/ 	.byte	0x04, 0x12
        /*02de*/ 	.short	(.L_123 - .L_122)
	.align		4
.L_122:
        /*02e0*/ 	.word	index@(_Z12gpukernelW8bPdS_i)
        /*02e4*/ 	.word	0x00000000


	//----- nvinfo : EIATTR_MIN_STACK_SIZE
	.align		4
.L_123:
        /*02e8*/ 	.byte	0x04, 0x12
        /*02ea*/ 	.short	(.L_125 - .L_124)
	.align		4
.L_124:
        /*02ec*/ 	.word	index@(_Z12gpukernelW8aPdS_i)
        /*02f0*/ 	.word	0x00000000


	//----- nvinfo : EIATTR_MIN_STACK_SIZE
	.align		4
.L_125:
        /*02f4*/ 	.byte	0x04, 0x12
        /*02f6*/ 	.short	(.L_127 - .L_126)
	.align		4
.L_126:
        /*02f8*/ 	.word	index@(_Z13gpukernelW16bPdS_i)
        /*02fc*/ 	.word	0x00000000


	//----- nvinfo : EIATTR_MIN_STACK_SIZE
	.align		4
.L_127:
        /*0300*/ 	.byte	0x04, 0x12
        /*0302*/ 	.short	(.L_129 - .L_128)
	.align		4
.L_128:
        /*0304*/ 	.word	index@(_Z13gpukernelW16aPdS_i)
        /*0308*/ 	.word	0x00000000


	//----- nvinfo : EIATTR_MIN_STACK_SIZE
	.align		4
.L_129:
        /*030c*/ 	.byte	0x04, 0x12
        /*030e*/ 	.short	(.L_131 - .L_130)
	.align		4
.L_130:
        /*0310*/ 	.word	index@(_Z12gpukernelW32PdS_i)
        /*0314*/ 	.word	0x00000000
.L_131:


//--------------------- .nv.compat                --------------------------
	.section	.nv.compat,"",@"SHT_CUDA_COMPAT_INFO"
	.align	4
        /*0000*/ 	.byte	0x02, 0x09, 0x00, 0x00, 0x02, 0x02, 0x01, 0x00, 0x02, 0x05, 0x05, 0x00, 0x03, 0x07, 0x01, 0x01
        /*0010*/ 	.byte	0x02, 0x03, 0x00, 0x00, 0x02, 0x06, 0x01, 0x00, 0x04, 0x0b, 0x08, 0x00, 0x01, 0x00, 0x00, 0x00
        /*0020*/ 	.byte	0x00, 0x00, 0x00, 0x00


//--------------------- .nv.info._Z12gpukernelWNbILi1EEvPdS0_i --------------------------
	.section	.nv.info._Z12gpukernelWNbILi1EEvPdS0_i,"",@"SHT_CUDA_INFO"
	.sectionflags	@""
	.align	4


	//----- nvinfo : EIATTR_CUDA_API_VERSION
	.align		4
        /*0000*/ 	.byte	0x04, 0x37
        /*0002*/ 	.short	(.L_133 - .L_132)
.L_132:
        /*0004*/ 	.word	0x00000082


	//----- nvinfo : EIATTR_KPARAM_INFO
	.align		4
.L_133:
        /*0008*/ 	.byte	0x04, 0x17
        /*000a*/ 	.short	(.L_135 - .L_134)
.L_134:
        /*000c*/ 	.word	0x00000000
        /*0010*/ 	.short	0x0002
        /*0012*/ 	.short	0x0010
        /*0014*/ 	.byte	0x00, 0xf0, 0x11, 0x00


	//----- nvinfo : EIATTR_KPARAM_INFO
	.align		4
.L_135:
        /*0018*/ 	.byte	0x04, 0x17
        /*001a*/ 	.short	(.L_137 - .L_136)
.L_136:
        /*001c*/ 	.word	0x00000000
        /*0020*/ 	.short	0x0001
        /*0022*/ 	.short	0x0008
        /*0024*/ 	.byte	0x00, 0xf5, 0x21, 0x00


	//----- nvinfo : EIATTR_KPARAM_INFO
	.align		4
.L_137:
        /*0028*/ 	.byte	0x04, 0x17
        /*002a*/ 	.short	(.L_139 - .L_138)
.L_138:
        /*002c*/ 	.word	0x00000000
        /*0030*/ 	.short	0x0000
        /*0032*/ 	.short	0x0000
        /*0034*/ 	.byte	0x00, 0xf5, 0x21, 0x00


	//----- nvinfo : EIATTR_SPARSE_MMA_MASK
	.align		4
.L_139:
        /*0038*/ 	.byte	0x03, 0x50
        /*003a*/ 	.short	0x0000


	//----- nvinfo : EIATTR_MAXREG_COUNT
	.align		4
        /*003c*/ 	.byte	0x03, 0x1b
        /*003e*/ 	.short	0x00ff


	//----- nvinfo : EIATTR_MERCURY_ISA_VERSION
	.align		4
        /*0040*/ 	.byte	0x03, 0x5f
        /*0042*/ 	.short	0x0101


	//----- nvinfo : EIATTR_VRC_CTA_INIT_COUNT
	.align		4
        /*0044*/ 	.byte	0x02, 0x4a
	.zero		1
	.zero		1


	//----- nvinfo : EIATTR_EXIT_INSTR_OFFSETS
	.align		4
        /*0048*/ 	.byte	0x04, 0x1c
        /*004a*/ 	.short	(.L_141 - .L_140)


	//   ....[0]....
.L_140:
        /*004c*/ 	.word	0x00000580


	//----- nvinfo : EIATTR_CBANK_PARAM_SIZE
	.align		4
.L_141:
        /*0050*/ 	.byte	0x03, 0x19
        /*0052*/ 	.short	0x0014


	//----- nvinfo : EIATTR_PARAM_CBANK
	.align		4
        /*0054*/ 	.byte	0x04, 0x0a
        /*0056*/ 	.short	(.L_143 - .L_142)
	.align		4
.L_142:
        /*0058*/ 	.word	index@(.nv.constant0._Z12gpukernelWNbILi1EEvPdS0_i)
        /*005c*/ 	.short	0x0380
        /*005e*/ 	.short	0x0014


	//----- nvinfo : EIATTR_SW_WAR
	.align		4
.L_143:
        /*0060*/ 	.byte	0x04, 0x36
        /*0062*/ 	.short	(.L_145 - .L_144)
.L_144:
        /*0064*/ 	.word	0x00000008
.L_145:


//--------------------- .nv.info._Z12gpukernelWNaILi1EEvPdS0_i --------------------------
	.section	.nv.info._Z12gpukernelWNaILi1EEvPdS0_i,"",@"SHT_CUDA_INFO"
	.sectionflags	@""
	.align	4


	//----- nvinfo : EIATTR_CUDA_API_VERSION
	.align		4
        /*0000*/ 	.byte	0x04, 0x37
        /*0002*/ 	.short	(.L_147 - .L_146)
.L_146:
        /*0004*/ 	.word	0x00000082


	//----- nvinfo : EIATTR_KPARAM_INFO
	.align		4
.L_147:
        /*0008*/ 	.byte	0x04, 0x17
        /*000a*/ 	.short	(.L_149 - .L_148)
.L_148:
        /*000c*/ 	.word	0x00000000
        /*0010*/ 	.short	0x0002
        /*0012*/ 	.short	0x0010
        /*0014*/ 	.byte	0x00, 0xf0, 0x11, 0x00


	//----- nvinfo : EIATTR_KPARAM_INFO
	.align		4
.L_149:
        /*0018*/ 	.byte	0x04, 0x17
        /*001a*/ 	.short	(.L_151 - .L_150)
.L_150:
        /*001c*/ 	.word	0x00000000
        /*0020*/ 	.short	0x0001
        /*0022*/ 	.short	0x0008
        /*0024*/ 	.byte	0x00, 0xf5, 0x21, 0x00


	//----- nvinfo : EIATTR_KPARAM_INFO
	.align		4
.L_151:
        /*0028*/ 	.byte	0x04, 0x17
        /*002a*/ 	.short	(.L_153 - .L_152)
.L_152:
        /*002c*/ 	.word	0x00000000
        /*0030*/ 	.short	0x0000
        /*0032*/ 	.short	0x0000
        /*0034*/ 	.byte	0x00, 0xf5, 0x21, 0x00


	//----- nvinfo : EIATTR_SPARSE_MMA_MASK
	.align		4
.L_153:
        /*0038*/ 	.byte	0x03, 0x50
        /*003a*/ 	.short	0x0000


	//----- nvinfo : EIATTR_MAXREG_COUNT
	.align		4
        /*003c*/ 	.byte	0x03, 0x1b
        /*003e*/ 	.short	0x00ff


	//----- nvinfo : EIATTR_MERCURY_ISA_VERSION
	.align		4
        /*0040*/ 	.byte	0x03, 0x5f
        /*0042*/ 	.short	0x0101


	//----- nvinfo : EIATTR_VRC_CTA_INIT_COUNT
	.align		4
        /*0044*/ 	.byte	0x02, 0x4a
	.zero		1
	.zero		1


	//----- nvinfo : EIATTR_EXIT_INSTR_OFFSETS
	.align		4
        /*0048*/ 	.byte	0x04, 0x1c
        /*004a*/ 	.short	(.L_155 - .L_154)


	//   ....[0]....
.L_154:
        /*004c*/ 	.word	0x00000580


	//----- nvinfo : EIATTR_CBANK_PARAM_SIZE
	.align		4
.L_155:
        /*0050*/ 	.byte	0x03, 0x19
        /*0052*/ 	.short	0x0014


	//----- nvinfo : EIATTR_PARAM_CBANK
	.align		4
        /*0054*/ 	.byte	0x04, 0x0a
        /*0056*/ 	.short	(.L_157 - .L_156)
	.align		4
.L_156:
        /*0058*/ 	.word	index@(.nv.constant0._Z12gpukernelWNaILi1EEvPdS0_i)
        /*005c*/ 	.short	0x0380
        /*005e*/ 	.short	0x0014


	//----- nvinfo : EIATTR_SW_WAR
	.align		4
.L_157:
        /*0060*/ 	.byte	0x04, 0x36
        /*0062*/ 	.short	(.L_159 - .L_158)
.L_158:
        /*0064*/ 	.word	0x00000008
.L_159:


//--------------------- .nv.info._Z12gpukernelWNbILi2EEvPdS0_i --------------------------
	.section	.nv.info._Z12gpukernelWNbILi2EEvPdS0_i,"",@"SHT_CUDA_INFO"
	.sectionflags	@""
	.align	4


	//----- nvinfo : EIATTR_CUDA_API_VERSION
	.align		4
        /*0000*/ 	.byte	0x04, 0x37
        /*0002*/ 	.short	(.L_161 - .L_160)
.L_160:
        /*0004*/ 	.word	0x00000082


	//----- nvinfo : EIATTR_KPARAM_INFO
	.align		4
.L_161:
        /*0008*/ 	.byte	0x04, 0x17
        /*000a*/ 	.short	(.L_163 - .L_162)
.L_162:
        /*000c*/ 	.word	0x00000000
        /*0010*/ 	.short	0x0002
        /*0012*/ 	.short	0x0010
        /*0014*/ 	.byte	0x00, 0xf0, 0x11, 0x00


	//----- nvinfo : EIATTR_KPARAM_INFO
	.align		4
.L_163:
        /*0018*/ 	.byte	0x04, 0x17
        /*001a*/ 	.short	(.L_165 - .L_164)
.L_164:
        /*001c*/ 	.word	0x00000000
        /*0020*/ 	.short	0x0001
        /*0022*/ 	.short	0x0008
        /*0024*/ 	.byte	0x00, 0xf5, 0x21, 0x00


	//----- nvinfo : EIATTR_KPARAM_INFO
	.align		4
.L_165:
        /*0028*/ 	.byte	0x04, 0x17
        /*002a*/ 	.short	(.L_167 - .L_166)
.L_166:
        /*002c*/ 	.word	0x00000000
        /*0030*/ 	.short	0x0000
        /*0032*/ 	.short	0x0000
        /*0034*/ 	.byte	0x00, 0xf5, 0x21, 0x00


	//----- nvinfo : EIATTR_SPARSE_MMA_MASK
	.align		4
.L_167:
        /*0038*/ 	.byte	0x03, 0x50
        /*003a*/ 	.short	0x0000


	//----- nvinfo : EIATTR_MAXREG_COUNT
	.align		4
        /*003c*/ 	.byte	0x03, 0x1b
        /*003e*/ 	.short	0x00ff


	//----- nvinfo : EIATTR_MERCURY_ISA_VERSION
	.align		4
        /*0040*/ 	.byte	0x03, 0x5f
        /*0042*/ 	.short	0x0101


	//----- nvinfo : EIATTR_VRC_CTA_INIT_COUNT
	.align		4
        /*0044*/ 	.byte	0x02, 0x4a
	.zero		1
	.zero		1


	//----- nvinfo : EIATTR_EXIT_INSTR_OFFSETS
	.align		4
        /*0048*/ 	.byte	0x04, 0x1c
        /*004a*/ 	.short	(.L_169 - .L_168)


	//   ....[0]....
.L_168:
        /*004c*/ 	.word	0x000005c0


	//----- nvinfo : EIATTR_CBANK_PARAM_SIZE
	.align		4
.L_169:
        /*0050*/ 	.byte	0x03, 0x19
        /*0052*/ 	.short	0x0014


	//----- nvinfo : EIATTR_PARAM_CBANK
	.align		4
        /*0054*/ 	.byte	0x04, 0x0a
        /*0056*/ 	.short	(.L_171 - .L_170)
	.align		4
.L_170:
        /*0058*/ 	.word	index@(.nv.constant0._Z12gpukernelWNbILi2EEvPdS0_i)
        /*005c*/ 	.short	0x0380
        /*005e*/ 	.short	0x0014


	//----- nvinfo : EIATTR_SW_WAR
	.align		4
.L_171:
        /*0060*/ 	.byte	0x04, 0x36
        /*0062*/ 	.short	(.L_173 - .L_172)
.L_172:
        /*0064*/ 	.word	0x00000008
.L_173:


//--------------------- .nv.info._Z12gpukernelWNaILi2EEvPdS0_i --------------------------
	.section	.nv.info._Z12gpukernelWNaILi2EEvPdS0_i,"",@"SHT_CUDA_INFO"
	.sectionflags	@""
	.align	4


	//----- nvinfo : EIATTR_CUDA_API_VERSION
	.align		4
        /*0000*/ 	.byte	0x04, 0x37
        /*0002*/ 	.short	(.L_175 - .L_174)
.L_174:
        /*0004*/ 	.word	0x00000082


	//----- nvinfo : EIATTR_KPARAM_INFO
	.align		4
.L_175:
        /*0008*/ 	.byte	0x04, 0x17
        /*000a*/ 	.short	(.L_177 - .L_176)
.L_176:
        /*000c*/ 	.word	0x00000000
        /*0010*/ 	.short	0x0002
        /*0012*/ 	.short	0x0010
        /*0014*/ 	.byte	0x00, 0xf0, 0x11, 0x00


	//----- nvinfo : EIATTR_KPARAM_INFO
	.align		4
.L_177:
        /*0018*/ 	.byte	0x04, 0x17
        /*001a*/ 	.short	(.L_179 - .L_178)
.L_178:
        /*001c*/ 	.word	0x00000000
        /*0020*/ 	.short	0x0001
        /*0022*/ 	.short	0x0008
        /*0024*/ 	.byte	0x00, 0xf5, 0x21, 0x00


	//----- nvinfo : EIATTR_KPARAM_INFO
	.align		4
.L_179:
        /*0028*/ 	.byte	0x04, 0x17
        /*002a*/ 	.short	(.L_181 - .L_180)
.L_180:
        /*002c*/ 	.word	0x00000000
        /*0030*/ 	.short	0x0000
        /*0032*/ 	.short	0x0000
        /*0034*/ 	.byte	0x00, 0xf5, 0x21, 0x00


	//----- nvinfo : EIATTR_SPARSE_MMA_MASK
	.align		4
.L_181:
        /*0038*/ 	.byte	0x03, 0x50
        /*003a*/ 	.short	0x0000


	//----- nvinfo : EIATTR_MAXREG_COUNT
	.align		4
        /*003c*/ 	.byte	0x03, 0x1b
        /*003e*/ 	.short	0x00ff


	//----- nvinfo : EIATTR_MERCURY_ISA_VERSION
	.align		4
        /*0040*/ 	.byte	0x03, 0x5f
        /*0042*/ 	.short	0x0101


	//----- nvinfo : EIATTR_VRC_CTA_INIT_COUNT
	.align		4
        /*0044*/ 	.byte	0x02, 0x4a
	.zero		1
	.zero		1


	//----- nvinfo : EIATTR_EXIT_INSTR_OFFSETS
	.align		4
        /*0048*/ 	.byte	0x04, 0x1c
        /*004a*/ 	.short	(.L_183 - .L_182)


	//   ....[0]....
.L_182:
        /*004c*/ 	.word	0x00000630


	//----- nvinfo : EIATTR_CBANK_PARAM_SIZE
	.align		4
.L_183:
        /*0050*/ 	.byte	0x03, 0x19
        /*0052*/ 	.short	0x0014


	//----- nvinfo : EIATTR_PARAM_CBANK
	.align		4
        /*0054*/ 	.byte	0x04, 0x0a
        /*0056*/ 	.short	(.L_185 - .L_184)
	.align		4
.L_184:
        /*0058*/ 	.word	index@(.nv.constant0._Z12gpukernelWNaILi2EEvPdS0_i)
        /*005c*/ 	.short	0x0380
        /*005e*/ 	.short	0x0014


	//----- nvinfo : EIATTR_SW_WAR
	.align		4
.L_185:
        /*0060*/ 	.byte	0x04, 0x36
        /*0062*/ 	.short	(.L_187 - .L_186)
.L_186:
        /*0064*/ 	.word	0x00000008
.L_187:


//--------------------- .nv.info._Z12gpukernelWNbILi4EEvPdS0_i --------------------------
	.section	.nv.info._Z12gpukernelWNbILi4EEvPdS0_i,"",@"SHT_CUDA_INFO"
	.sectionflags	@""
	.align	4


	//----- nvinfo : EIATTR_CUDA_API_VERSION
	.align		4
        /*0000*/ 	.byte	0x04, 0x37
        /*0002*/ 	.short	(.L_189 - .L_188)
.L_188:
        /*0004*/ 	.word	0x00000082


	//----- nvinfo : EIATTR_KPARAM_INFO
	.align		4
.L_189:
        /*0008*/ 	.byte	0x04, 0x17
        /*000a*/ 	.short	(.L_191 - .L_190)
.L_190:
        /*000c*/ 	.word	0x00000000
        /*0010*/ 	.short	0x0002
        /*0012*/ 	.short	0x0010
        /*0014*/ 	.byte	0x00, 0xf0, 0x11, 0x00


	//----- nvinfo : EIATTR_KPARAM_INFO
	.align		4
.L_191:
        /*0018*/ 	.byte	0x04, 0x17
        /*001a*/ 	.short	(.L_193 - .L_192)
.L_192:
        /*001c*/ 	.word	0x00000000
        /*0020*/ 	.short	0x0001
        /*0022*/ 	.short	0x0008
        /*0024*/ 	.byte	0x00, 0xf5, 0x21, 0x00


	//----- nvinfo : EIATTR_KPARAM_INFO
	.align		4
.L_193:
        /*0028*/ 	.byte	0x04, 0x17
        /*002a*/ 	.short	(.L_195 - .L_194)
.L_194:
        /*002c*/ 	.word	0x00000000
        /*0030*/ 	.short	0x0000
        /*0032*/ 	.short	0x0000
        /*0034*/ 	.byte	0x00, 0xf5, 0x21, 0x00


	//----- nvinfo : EIATTR_SPARSE_MMA_MASK
	.align		4
.L_195:
        /*0038*/ 	.byte	0x03, 0x50
        /*003a*/ 	.short	0x0000


	//----- nvinfo : EIATTR_MAXREG_COUNT
	.align		4
        /*003c*/ 	.byte	0x03, 0x1b
        /*003e*/ 	.short	0x00ff


	//----- nvinfo : EIATTR_MERCURY_ISA_VERSION
	.align		4
        /*0040*/ 	.byte	0x03, 0x5f
        /*0042*/ 	.short	0x0101


	//----- nvinfo : EIATTR_VRC_CTA_INIT_COUNT
	.align		4
        /*0044*/ 	.byte	0x02, 0x4a
	.zero		1
	.zero		1


	//----- nvinfo : EIATTR_EXIT_INSTR_OFFSETS
	.align		4
        /*0048*/ 	.byte	0x04, 0x1c
        /*004a*/ 	.short	(.L_197 - .L_196)


	//   ....[0]....
.L_196:
        /*004c*/ 	.word	0x000005c0


	//----- nvinfo : EIATTR_CBANK_PARAM_SIZE
	.align		4
.L_197:
        /*0050*/ 	.byte	0x03, 0x19
        /*0052*/ 	.short	0x0014


	//----- nvinfo : EIATTR_PARAM_CBANK
	.align		4
        /*0054*/ 	.byte	0x04, 0x0a
        /*0056*/ 	.short	(.L_199 - .L_198)
	.align		4
.L_198:
        /*0058*/ 	.word	index@(.nv.constant0._Z12gpukernelWNbILi4EEvPdS0_i)
        /*005c*/ 	.short	0x0380
        /*005e*/ 	.short	0x0014


	//----- nvinfo : EIATTR_SW_WAR
	.align		4
.L_199:
        /*0060*/ 	.byte	0x04, 0x36
        /*0062*/ 	.short	(.L_201 - .L_200)
.L_200:
        /*0064*/ 	.word	0x00000008
.L_201:


//--------------------- .nv.info._Z12gpukernelWNaILi4EEvPdS0_i --------------------------
	.section	.nv.info._Z12gpukernelWNaILi4EEvPdS0_i,"",@"SHT_CUDA_INFO"
	.sectionflags	@""
	.align	4


	//----- nvinfo : EIATTR_CUDA_API_VERSION
	.align		4
        /*0000*/ 	.byte	0x04, 0x37
        /*0002*/ 	.short	(.L_203 - .L_202)
.L_202:
        /*0004*/ 	.word	0x00000082


	//----- nvinfo : EIATTR_KPARAM_INFO
	.align		4
.L_203:
        /*0008*/ 	.byte	0x04, 0x17
        /*000a*/ 	.short	(.L_205 - .L_204)
.L_204:
        /*000c*/ 	.word	0x00000000
        /*0010*/ 	.short	0x0002
        /*0012*/ 	.short	0x0010
        /*0014*/ 	.byte	0x00, 0xf0, 0x11, 0x00


	//----- nvinfo : EIATTR_KPARAM_INFO
	.align		4
.L_205:
        /*0018*/ 	.byte	0x04, 0x17
        /*001a*/ 	.short	(.L_207 - .L_206)
.L_206:
        /*001c*/ 	.word	0x00000000
        /*0020*/ 	.short	0x0001
        /*0022*/ 	.short	0x0008
        /*0024*/ 	.byte	0x00, 0xf5, 0x21, 0x00


	//----- nvinfo : EIATTR_KPARAM_INFO
	.align		4
.L_207:
        /*0028*/ 	.byte	0x04, 0x17
        /*002a*/ 	.short	(.L_209 - .L_208)
.L_208:
        /*002c*/ 	.word	0x00000000
        /*0030*/ 	.short	0x0000
        /*0032*/ 	.short	0x0000
        /*0034*/ 	.byte	0x00, 0xf5, 0x21, 0x00


	//----- nvinfo : EIATTR_SPARSE_MMA_MASK
	.align		4
.L_209:
        /*0038*/ 	.byte	0x03, 0x50
        /*003a*/ 	.short	0x0000


	//----- nvinfo : EIATTR_MAXREG_COUNT
	.align		4
        /*003c*/ 	.byte	0x03, 0x1b
        /*003e*/ 	.short	0x00ff


	//----- nvinfo : EIATTR_MERCURY_ISA_VERSION
	.align		4
        /*0040*/ 	.byte	0x03, 0x5f
        /*0042*/ 	.short	0x0101


	//----- nvinfo : EIATTR_VRC_CTA_INIT_COUNT
	.align		4
        /*0044*/ 	.byte	0x02, 0x4a
	.zero		1
	.zero		1


	//----- nvinfo : EIATTR_EXIT_INSTR_OFFSETS
	.align		4
        /*0048*/ 	.byte	0x04, 0x1c
        /*004a*/ 	.short	(.L_211 - .L_210)


	//   ....[0]....
.L_210:
        /*004c*/ 	.word	0x000005f0


	//----- nvinfo : EIATTR_CBANK_PARAM_SIZE
	.align		4
.L_211:
        /*0050*/ 	.byte	0x03, 0x19
        /*0052*/ 	.short	0x0014


	//----- nvinfo : EIATTR_PARAM_CBANK
	.align		4
        /*0054*/ 	.byte	0x04, 0x0a
        /*0056*/ 	.short	(.L_213 - .L_212)
	.align		4
.L_212:
        /*0058*/ 	.word	index@(.nv.constant0._Z12gpukernelWNaILi4EEvPdS0_i)
        /*005c*/ 	.short	0x0380
        /*005e*/ 	.short	0x0014


	//----- nvinfo : EIATTR_SW_WAR
	.align		4
.L_213:
        /*0060*/ 	.byte	0x04, 0x36
        /*0062*/ 	.short	(.L_215 - .L_214)
.L_214:
        /*0064*/ 	.word	0x00000008
.L_215:


//--------------------- .nv.info._Z12gpukernelWNbILi8EEvPdS0_i --------------------------
	.section	.nv.info._Z12gpukernelWNbILi8EEvPdS0_i,"",@"SHT_CUDA_INFO"
	.sectionflags	@""
	.align	4


	//----- nvinfo : EIATTR_CUDA_API_VERSION
	.align		4
        /*0000*/ 	.byte	0x04, 0x37
        /*0002*/ 	.short	(.L_217 - .L_216)
.L_216:
        /*0004*/ 	.word	0x00000082


	//----- nvinfo : EIATTR_KPARAM_INFO
	.align		4
.L_217:
        /*0008*/ 	.byte	0x04, 0x17
        /*000a*/ 	.short	(.L_219 - .L_218)
.L_218:
        /*000c*/ 	.word	0x00000000
        /*0010*/ 	.short	0x0002
        /*0012*/ 	.short	0x0010
        /*0014*/ 	.byte	0x00, 0xf0, 0x11, 0x00


	//----- nvinfo : EIATTR_KPARAM_INFO
	.align		4
.L_219:
        /*0018*/ 	.byte	0x04, 0x17
        /*001a*/ 	.short	(.L_221 - .L_220)
.L_220:
        /*001c*/ 	.word	0x00000000
        /*0020*/ 	.short	0x0001
        /*0022*/ 	.short	0x0008
        /*0024*/ 	.byte	0x00, 0xf5, 0x21, 0x00


	//----- nvinfo : EIATTR_KPARAM_INFO
	.align		4
.L_221:
        /*0028*/ 	.byte	0x04, 0x17
        /*002a*/ 	.short	(.L_223 - .L_222)
.L_222:
        /*002c*/ 	.word	0x00000000
        /*0030*/ 	.short	0x0000
        /*0032*/ 	.short	0x0000
        /*0034*/ 	.byte	0x00, 0xf5, 0x21, 0x00


	//----- nvinfo : EIATTR_SPARSE_MMA_MASK
	.align		4
.L_223:
        /*0038*/ 	.byte	0x03, 0x50
        /*003a*/ 	.short	0x0000


	//----- nvinfo : EIATTR_MAXREG_COUNT
	.align		4
        /*003c*/ 	.byte	0x03, 0x1b
        /*003e*/ 	.short	0x00ff


	//----- nvinfo : EIATTR_MERCURY_ISA_VERSION
	.align		4
        /*0040*/ 	.byte	0x03, 0x5f
        /*0042*/ 	.short	0x0101


	//----- nvinfo : EIATTR_VRC_CTA_INIT_COUNT
	.align		4
        /*0044*/ 	.byte	0x02, 0x4a
	.zero		1
	.zero		1


	//----- nvinfo : EIATTR_EXIT_INSTR_OFFSETS
	.align		4
        /*0048*/ 	.byte	0x04, 0x1c
        /*004a*/ 	.short	(.L_225 - .L_224)


	//   ....[0]....
.L_224:
        /*004c*/ 	.word	0x000005c0


	//----- nvinfo : EIATTR_CBANK_PARAM_SIZE
	.align		4
.L_225:
        /*0050*/ 	.byte	0x03, 0x19
        /*0052*/ 	.short	0x0014


	//----- nvinfo : EIATTR_PARAM_CBANK
	.align		4
        /*0054*/ 	.byte	0x04, 0x0a
        /*0056*/ 	.short	(.L_227 - .L_226)
	.align		4
.L_226:
        /*0058*/ 	.word	index@(.nv.constant0._Z12gpukernelWNbILi8EEvPdS0_i)
        /*005c*/ 	.short	0x0380
        /*005e*/ 	.short	0x0014


	//----- nvinfo : EIATTR_SW_WAR
	.align		4
.L_227:
        /*0060*/ 	.byte	0x04, 0x36
        /*0062*/ 	.short	(.L_229 - .L_228)
.L_228:
        /*0064*/ 	.word	0x00000008
.L_229:


//--------------------- .nv.info._Z12gpukernelWNaILi8EEvPdS0_i --------------------------
	.section	.nv.info._Z12gpukernelWNaILi8EEvPdS0_i,"",@"SHT_CUDA_INFO"
	.sectionflags	@""
	.align	4


	//----- nvinfo : EIATTR_CUDA_API_VERSION
	.align		4
        /*0000*/ 	.byte	0x04, 0x37
        /*0002*/ 	.short	(.L_231 - .L_230)
.L_230:
        /*0004*/ 	.word	0x00000082


	//----- nvinfo : EIATTR_KPARAM_INFO
	.align		4
.L_231:
        /*0008*/ 	.byte	0x04, 0x17
        /*000a*/ 	.short	(.L_233 - .L_232)
.L_232:
        /*000c*/ 	.word	0x00000000
        /*0010*/ 	.short	0x0002
        /*0012*/ 	.short	0x0010
        /*0014*/ 	.byte	0x00, 0xf0, 0x11, 0x00


	//----- nvinfo : EIATTR_KPARAM_INFO
	.align		4
.L_233:
        /*0018*/ 	.byte	0x04, 0x17
        /*001a*/ 	.short	(.L_235 - .L_234)
.L_234:
        /*001c*/ 	.word	0x00000000
        /*0020*/ 	.short	0x0001
        /*0022*/ 	.short	0x0008
        /*0024*/ 	.byte	0x00, 0xf5, 0x21, 0x00


	//----- nvinfo : EIATTR_KPARAM_INFO
	.align		4
.L_235:
        /*0028*/ 	.byte	0x04, 0x17
        /*002a*/ 	.short	(.L_237 - .L_236)
.L_236:
        /*002c*/ 	.word	0x00000000
        /*0030*/ 	.short	0x0000
        /*0032*/ 	.short	0x0000
        /*0034*/ 	.byte	0x00, 0xf5, 0x21, 0x00


	//----- nvinfo : EIATTR_SPARSE_MMA_MASK
	.align		4
.L_237:
        /*0038*/ 	.byte	0x03, 0x50
        /*003a*/ 	.short	0x0000


	//----- nvinfo : EIATTR_MAXREG_COUNT
	.align		4
        /*003c*/ 	.byte	0x03, 0x1b
        /*003e*/ 	.short	0x00ff


	//----- nvinfo : EIATTR_MERCURY_ISA_VERSION
	.align		4
        /*0040*/ 	.byte	0x03, 0x5f
        /*0042*/ 	.short	0x0101


	//----- nvinfo : EIATTR_VRC_CTA_INIT_COUNT
	.align		4
        /*0044*/ 	.byte	0x02, 0x4a
	.zero		1
	.zero		1


	//----- nvinfo : EIATTR_EXIT_INSTR_OFFSETS
	.align		4
        /*0048*/ 	.byte	0x04, 0x1c
        /*004a*/ 	.short	(.L_239 - .L_238)


	//   ....[0]....
.L_238:
        /*004c*/ 	.word	0x00000650


	//----- nvinfo : EIATTR_CBANK_PARAM_SIZE
	.align		4
.L_239:
        /*0050*/ 	.byte	0x03, 0x19
        /*0052*/ 	.short	0x0014


	//----- nvinfo : EIATTR_PARAM_CBANK
	.align		4
        /*0054*/ 	.byte	0x04, 0x0a
        /*0056*/ 	.short	(.L_241 - .L_240)
	.align		4
.L_240:
        /*0058*/ 	.word	index@(.nv.constant0._Z12gpukernelWNaILi8EEvPdS0_i)
        /*005c*/ 	.short	0x0380
        /*005e*/ 	.short	0x0014


	//----- nvinfo : EIATTR_SW_WAR
	.align		4
.L_241:
        /*0060*/ 	.byte	0x04, 0x36
        /*0062*/ 	.short	(.L_243 - .L_242)
.L_242:
        /*0064*/ 	.word	0x00000008
.L_243:


//--------------------- .nv.info._Z12gpukernelWNbILi16EEvPdS0_i --------------------------
	.section	.nv.info._Z12gpukernelWNbILi16EEvPdS0_i,"",@"SHT_CUDA_INFO"
	.sectionflags	@""
	.align	4


	//----- nvinfo : EIATTR_CUDA_API_VERSION
	.align		4
        /*0000*/ 	.byte	0x04, 0x37
        /*0002*/ 	.short	(.L_245 - .L_244)
.L_244:
        /*0004*/ 	.word	0x00000082


	//----- nvinfo : EIATTR_KPARAM_INFO
	.align		4
.L_245:
        /*0008*/ 	.byte	0x04, 0x17
        /*000a*/ 	.short	(.L_247 - .L_246)
.L_246:
        /*000c*/ 	.word	0x00000000
        /*0010*/ 	.short	0x0002
        /*0012*/ 	.short	0x0010
        /*0014*/ 	.byte	0x00, 0xf0, 0x11, 0x00


	//----- nvinfo : EIATTR_KPARAM_INFO
	.align		4
.L_247:
        /*0018*/ 	.byte	0x04, 0x17
        /*001a*/ 	.short	(.L_249 - .L_248)
.L_248:
        /*001c*/ 	.word	0x00000000
        /*0020*/ 	.short	0x0001
        /*0022*/ 	.short	0x0008
        /*0024*/ 	.byte	0x00, 0xf5, 0x21, 0x00


	//----- nvinfo : EIATTR_KPARAM_INFO
	.align		4
.L_249:
        /*0028*/ 	.byte	0x04, 0x17
        /*002a*/ 	.short	(.L_251 - .L_250)
.L_250:
        /*002c*/ 	.word	0x00000000
        /*0030*/ 	.short	0x0000
        /*0032*/ 	.short	0x0000
        /*0034*/ 	.byte	0x00, 0xf5, 0x21, 0x00


	//----- nvinfo : EIATTR_SPARSE_MMA_MASK
	.align		4
.L_251:
        /*0038*/ 	.byte	0x03, 0x50
        /*003a*/ 	.short	0x0000


	//----- nvinfo : EIATTR_MAXREG_COUNT
	.align		4
        /*003c*/ 	.byte	0x03, 0x1b
        /*003e*/ 	.short	0x00ff


	//----- nvinfo : EIATTR_MERCURY_ISA_VERSION
	.align		4
        /*0040*/ 	.byte	0x03, 0x5f
        /*0042*/ 	.short	0x0101


	//----- nvinfo : EIATTR_VRC_CTA_INIT_COUNT
	.align		4
        /*0044*/ 	.byte	0x02, 0x4a
	.zero		1
	.zero		1


	//----- nvinfo : EIATTR_EXIT_INSTR_OFFSETS
	.align		4
        /*0048*/ 	.byte	0x04, 0x1c
        /*004a*/ 	.short	(.L_253 - .L_252)


	//   ....[0]....
.L_252:
        /*004c*/ 	.word	0x000005c0


	//----- nvinfo : EIATTR_CBANK_PARAM_SIZE
	.align		4
.L_253:
        /*0050*/ 	.byte	0x03, 0x19
        /*0052*/ 	.short	0x0014


	//----- nvinfo : EIATTR_PARAM_CBANK
	.align		4
        /*0054*/ 	.byte	0x04, 0x0a
        /*0056*/ 	.short	(.L_255 - .L_254)
	.align		4
.L_254:
        /*0058*/ 	.word	index@(.nv.constant0._Z12gpukernelWNbILi16EEvPdS0_i)
        /*005c*/ 	.short	0x0380
        /*005e*/ 	.short	0x0014


	//----- nvinfo : EIATTR_SW_WAR
	.align		4
.L_255:
        /*0060*/ 	.byte	0x04, 0x36
        /*0062*/ 	.short	(.L_257 - .L_256)
.L_256:
        /*0064*/ 	.word	0x00000008
.L_257:


//--------------------- .nv.info._Z12gpukernelWNaILi16EEvPdS0_i --------------------------
	.section	.nv.info._Z12gpukernelWNaILi16EEvPdS0_i,"",@"SHT_CUDA_INFO"
	.sectionflags	@""
	.align	4


	//----- nvinfo : EIATTR_CUDA_API_VERSION
	.align		4
        /*0000*/ 	.byte	0x04, 0x37
        /*0002*/ 	.short	(.L_259 - .L_258)
.L_258:
        /*0004*/ 	.word	0x00000082


	//----- nvinfo : EIATTR_KPARAM_INFO
	.align		4
.L_259:
        /*0008*/ 	.byte	0x04, 0x17
        /*000a*/ 	.short	(.L_261 - .L_260)
.L_260:
        /*000c*/ 	.word	0x00000000
        /*0010*/ 	.short	0x0002
        /*0012*/ 	.short	0x0010
        /*0014*/ 	.byte	0x00, 0xf0, 0x11, 0x00


	//----- nvinfo : EIATTR_KPARAM_INFO
	.align		4
.L_261:
        /*0018*/ 	.byte	0x04, 0x17
        /*001a*/ 	.short	(.L_263 - .L_262)
.L_262:
        /*001c*/ 	.word	0x00000000
        /*0020*/ 	.short	0x0001
        /*0022*/ 	.short	0x0008
        /*0024*/ 	.byte	0x00, 0xf5, 0x21, 0x00


	//----- nvinfo : EIATTR_KPARAM_INFO
	.align		4
.L_263:
        /*0028*/ 	.byte	0x04, 0x17
        /*002a*/ 	.short	(.L_265 - .L_264)
.L_264:
        /*002c*/ 	.word	0x00000000
        /*0030*/ 	.short	0x0000
        /*0032*/ 	.short	0x0000
        /*0034*/ 	.byte	0x00, 0xf5, 0x21, 0x00


	//----- nvinfo : EIATTR_SPARSE_MMA_MASK
	.align		4
.L_265:
        /*0038*/ 	.byte	0x03, 0x50
        /*003a*/ 	.short	0x0000


	//----- nvinfo : EIATTR_MAXREG_COUNT
	.align		4
        /*003c*/ 	.byte	0x03, 0x1b
        /*003e*/ 	.short	0x00ff


	//----- nvinfo : EIATTR_MERCURY_ISA_VERSION
	.align		4
        /*0040*/ 	.byte	0x03, 0x5f
        /*0042*/ 	.short	0x0101


	//----- nvinfo : EIATTR_VRC_CTA_INIT_COUNT
	.align		4
        /*0044*/ 	.byte	0x02, 0x4a
	.zero		1
	.zero		1


	//----- nvinfo : EIATTR_EXIT_INSTR_OFFSETS
	.align		4
        /*0048*/ 	.byte	0x04, 0x1c
        /*004a*/ 	.short	(.L_267 - .L_266)


	//   ....[0]....
.L_266:
        /*004c*/ 	.word	0x000007f0


	//----- nvinfo : EIATTR_CBANK_PARAM_SIZE
	.align		4
.L_267:
        /*0050*/ 	.byte	0x03, 0x19
        /*0052*/ 	.short	0x0014


	//----- nvinfo : EIATTR_PARAM_CBANK
	.align		4
        /*0054*/ 	.byte	0x04, 0x0a
        /*0056*/ 	.short	(.L_269 - .L_268)
	.align		4
.L_268:
        /*0058*/ 	.word	index@(.nv.constant0._Z12gpukernelWNaILi16EEvPdS0_i)
        /*005c*/ 	.short	0x0380
        /*005e*/ 	.short	0x0014


	//----- nvinfo : EIATTR_SW_WAR
	.align		4
.L_269:
        /*0060*/ 	.byte	0x04, 0x36
        /*0062*/ 	.short	(.L_271 - .L_270)
.L_270:
        /*0064*/ 	.word	0x00000008
.L_271:


//--------------------- .nv.info._Z12gpukernelWNbILi32EEvPdS0_i --------------------------
	.section	.nv.info._Z12gpukernelWNbILi32EEvPdS0_i,"",@"SHT_CUDA_INFO"
	.sectionflags	@""
	.align	4


	//----- nvinfo : EIATTR_CUDA_API_VERSION
	.align		4
        /*0000*/ 	.byte	0x04, 0x37
        /*0002*/ 	.short	(.L_273 - .L_272)
.L_272:
        /*0004*/ 	.word	0x00000082


	//----- nvinfo : EIATTR_KPARAM_INFO
	.align		4
.L_273:
        /*0008*/ 	.byte	0x04, 0x17
        /*000a*/ 	.short	(.L_275 - .L_274)
.L_274:
        /*000c*/ 	.word	0x00000000
        /*0010*/ 	.short	0x0002
        /*0012*/ 	.short	0x0010
        /*0014*/ 	.byte	0x00, 0xf0, 0x11, 0x00


	//----- nvinfo : EIATTR_KPARAM_INFO
	.align		4
.L_275:
        /*0018*/ 	.byte	0x04, 0x17
        /*001a*/ 	.short	(.L_277 - .L_276)
.L_276:
        /*001c*/ 	.word	0x00000000
        /*0020*/ 	.short	0x0001
        /*0022*/ 	.short	0x0008
        /*0024*/ 	.byte	0x00, 0xf5, 0x21, 0x00


	//----- nvinfo : EIATTR_KPARAM_INFO
	.align		4
.L_277:
        /*0028*/ 	.byte	0x04, 0x17
        /*002a*/ 	.short	(.L_279 - .L_278)
.L_278:
        /*002c*/ 	.word	0x00000000
        /*0030*/ 	.short	0x0000
        /*0032*/ 	.short	0x0000
        /*0034*/ 	.byte	0x00, 0xf5, 0x21, 0x00


	//----- nvinfo : EIATTR_SPARSE_MMA_MASK
	.align		4
.L_279:
        /*0038*/ 	.byte	0x03, 0x50
        /*003a*/ 	.short	0x0000


	//----- nvinfo : EIATTR_MAXREG_COUNT
	.align		4
        /*003c*/ 	.byte	0x03, 0x1b
        /*003e*/ 	.short	0x00ff


	//----- nvinfo : EIATTR_MERCURY_ISA_VERSION
	.align		4
        /*0040*/ 	.byte	0x03, 0x5f
        /*0042*/ 	.short	0x0101


	//----- nvinfo : EIATTR_VRC_CTA_INIT_COUNT
	.align		4
        /*0044*/ 	.byte	0x02, 0x4a
	.zero		1
	.zero		1


	//----- nvinfo : EIATTR_EXIT_INSTR_OFFSETS
	.align		4
        /*0048*/ 	.byte	0x04, 0x1c
        /*004a*/ 	.short	(.L_281 - .L_280)


	//   ....[0]....
.L_280:
        /*004c*/ 	.word	0x00001060


	//----- nvinfo : EIATTR_CBANK_PARAM_SIZE
	.align		4
.L_281:
        /*0050*/ 	.byte	0x03, 0x19
        /*0052*/ 	.short	0x0014


	//----- nvinfo : EIATTR_PARAM_CBANK
	.align		4
        /*0054*/ 	.byte	0x04, 0x0a
        /*0056*/ 	.short	(.L_283 - .L_282)
	.align		4
.L_282:
        /*0058*/ 	.word	index@(.nv.constant0._Z12gpukernelWNbILi32EEvPdS0_i)
        /*005c*/ 	.short	0x0380
        /*005e*/ 	.short	0x0014


	//----- nvinfo : EIATTR_SW_WAR
	.align		4
.L_283:
        /*0060*/ 	.byte	0x04, 0x36
        /*0062*/ 	.short	(.L_285 - .L_284)
.L_284:
        /*0064*/ 	.word	0x00000008
.L_285:


//--------------------- .nv.info._Z12gpukernelWNaILi32EEvPdS0_i --------------------------
	.section	.nv.info._Z12gpukernelWNaILi32EEvPdS0_i,"",@"SHT_CUDA_INFO"
	.sectionflags	@""
	.align	4


	//----- nvinfo : EIATTR_CUDA_API_VERSION
	.align		4
        /*0000*/ 	.byte	0x04, 0x37
        /*0002*/ 	.short	(.L_287 - .L_286)
.L_286:
        /*0004*/ 	.word	0x00000082


	//----- nvinfo : EIATTR_KPARAM_INFO
	.align		4
.L_287:
        /*0008*/ 	.byte	0x04, 0x17
        /*000a*/ 	.short	(.L_289 - .L_288)
.L_288:
        /*000c*/ 	.word	0x00000000
        /*0010*/ 	.short	0x0002
        /*0012*/ 	.short	0x0010
        /*0014*/ 	.byte	0x00, 0xf0, 0x11, 0x00


	//----- nvinfo : EIATTR_KPARAM_INFO
	.align		4
.L_289:
        /*0018*/ 	.byte	0x04, 0x17
        /*001a*/ 	.short	(.L_291 - .L_290)
.L_290:
        /*001c*/ 	.word	0x00000000
        /*0020*/ 	.short	0x0001
        /*0022*/ 	.short	0x0008
        /*0024*/ 	.byte	0x00, 0xf5, 0x21, 0x00


	//----- nvinfo : EIATTR_KPARAM_INFO
	.align		4
.L_291:
        /*0028*/ 	.byte	0x04, 0x17
        /*002a*/ 	.short	(.L_293 - .L_292)
.L_292:
        /*002c*/ 	.word	0x00000000
        /*0030*/ 	.short	0x0000
        /*0032*/ 	.short	0x0000
        /*0034*/ 	.byte	0x00, 0xf5, 0x21, 0x00


	//----- nvinfo : EIATTR_SPARSE_MMA_MASK
	.align		4
.L_293:
        /*0038*/ 	.byte	0x03, 0x50
        /*003a*/ 	.short	0x0000


	//----- nvinfo : EIATTR_MAXREG_COUNT
	.align		4
        /*003c*/ 	.byte	0x03, 0x1b
        /*003e*/ 	.short	0x00ff


	//----- nvinfo : EIATTR_MERCURY_ISA_VERSION
	.align		4
        /*0040*/ 	.byte	0x03, 0x5f
        /*0042*/ 	.short	0x0101


	//----- nvinfo : EIATTR_VRC_CTA_INIT_COUNT
	.align		4
        /*0044*/ 	.byte	0x02, 0x4a
	.zero		1
	.zero		1


	//----- nvinfo : EIATTR_EXIT_INSTR_OFFSETS
	.align		4
        /*0048*/ 	.byte	0x04, 0x1c
        /*004a*/ 	.short	(.L_295 - .L_294)


	//   ....[0]....
.L_294:
        /*004c*/ 	.word	0x00001060


	//----- nvinfo : EIATTR_CBANK_PARAM_SIZE
	.align		4
.L_295:
        /*0050*/ 	.byte	0x03, 0x19
        /*0052*/ 	.short	0x0014


	//----- nvinfo : EIATTR_PARAM_CBANK
	.align		4
        /*0054*/ 	.byte	0x04, 0x0a
        /*0056*/ 	.short	(.L_297 - .L_296)
	.align		4
.L_296:
        /*0058*/ 	.word	index@(.nv.constant0._Z12gpukernelWNaILi32EEvPdS0_i)
        /*005c*/ 	.short	0x0380
        /*005e*/ 	.short	0x0014


	//----- nvinfo : EIATTR_SW_WAR
	.align		4
.L_297:
        /*0060*/ 	.byte	0x04, 0x36
        /*0062*/ 	.short	(.L_299 - .L_298)
.L_298:
        /*0064*/ 	.word	0x00000008
.L_299:


//--------------------- .nv.info._Z11gpukernelW1PdS_i --------------------------
	.section	.nv.info._Z11gpukernelW1PdS_i,"",@"SHT_CUDA_INFO"
	.sectionflags	@""
	.align	4


	//----- nvinfo : EIATTR_CUDA_API_VERSION
	.align		4
        /*0000*/ 	.byte	0x04, 0x37
        /*0002*/ 	.short	(.L_301 - .L_300)
.L_300:
        /*0004*/ 	.word	0x00000082


	//----- nvinfo : EIATTR_KPARAM_INFO
	.align		4
.L_301:
        /*0008*/ 	.byte	0x04, 0x17
        /*000a*/ 	.short	(.L_303 - .L_302)
.L_302:
        /*000c*/ 	.word	0x00000000
        /*0010*/ 	.short	0x0002
        /*0012*/ 	.short	0x0010
        /*0014*/ 	.byte	0x00, 0xf0, 0x11, 0x00


	//----- nvinfo : EIATTR_KPARAM_INFO
	.align		4
.L_303:
        /*0018*/ 	.byte	0x04, 0x17
        /*001a*/ 	.short	(.L_305 - .L_304)
.L_304:
        /*001c*/ 	.word	0x00000000
        /*0020*/ 	.short	0x0001
        /*0022*/ 	.short	0x0008
        /*0024*/ 	.byte	0x00, 0xf5, 0x21, 0x00


	//----- nvinfo : EIATTR_KPARAM_INFO
	.align		4
.L_305:
        /*0028*/ 	.byte	0x04, 0x17
        /*002a*/ 	.short	(.L_307 - .L_306)
.L_306:
        /*002c*/ 	.word	0x00000000
        /*0030*/ 	.short	0x0000
        /*0032*/ 	.short	0x0000
        /*0034*/ 	.byte	0x00, 0xf5, 0x21, 0x00


	//----- nvinfo : EIATTR_SPARSE_MMA_MASK
	.align		4
.L_307:
        /*0038*/ 	.byte	0x03, 0x50
        /*003a*/ 	.short	0x0000


	//----- nvinfo : EIATTR_MAXREG_COUNT
	.align		4
        /*003c*/ 	.byte	0x03, 0x1b
        /*003e*/ 	.short	0x00ff


	//----- nvinfo : EIATTR_MERCURY_ISA_VERSION
	.align		4
        /*0040*/ 	.byte	0x03, 0x5f
        /*0042*/ 	.short	0x0101


	//----- nvinfo : EIATTR_VRC_CTA_INIT_COUNT
	.align		4
        /*0044*/ 	.byte	0x02, 0x4a
	.zero		1
	.zero		1


	//----- nvinfo : EIATTR_EXIT_INSTR_OFFSETS
	.align		4
        /*0048*/ 	.byte	0x04, 0x1c
        /*004a*/ 	.short	(.L_309 - .L_308)


	//   ....[0]....
.L_308:
        /*004c*/ 	.word	0x00000580


	//----- nvinfo : EIATTR_CBANK_PARAM_SIZE
	.align		4
.L_309:
        /*0050*/ 	.byte	0x03, 0x19
        /*0052*/ 	.short	0x0014


	//----- nvinfo : EIATTR_PARAM_CBANK
	.align		4
        /*0054*/ 	.byte	0x04, 0x0a
        /*0056*/ 	.short	(.L_311 - .L_310)
	.align		4
.L_310:
        /*0058*/ 	.word	index@(.nv.constant0._Z11gpukernelW1PdS_i)
        /*005c*/ 	.short	0x0380
        /*005e*/ 	.short	0x0014


	//----- nvinfo : EIATTR_SW_WAR
	.align		4
.L_311:
        /*0060*/ 	.byte	0x04, 0x36
        /*0062*/ 	.short	(.L_313 - .L_312)
.L_312:
        /*0064*/ 	.word	0x00000008
.L_313:


//--------------------- .nv.info._Z12gpukernelW2bPdS_i --------------------------
	.section	.nv.info._Z12gpukernelW2bPdS_i,"",@"SHT_CUDA_INFO"
	.sectionflags	@""
	.align	4


	//----- nvinfo : EIATTR_CUDA_API_VERSION
	.align		4
        /*0000*/ 	.byte	0x04, 0x37
        /*0002*/ 	.short	(.L_315 - .L_314)
.L_314:
        /*0004*/ 	.word	0x00000082


	//----- nvinfo : EIATTR_KPARAM_INFO
	.align		4
.L_315:
        /*0008*/ 	.byte	0x04, 0x17
        /*000a*/ 	.short	(.L_317 - .L_316)
.L_316:
        /*000c*/ 	.word	0x00000000
        /*0010*/ 	.short	0x0002
        /*0012*/ 	.short	0x0010
        /*0014*/ 	.byte	0x00, 0xf0, 0x11, 0x00


	//----- nvinfo : EIATTR_KPARAM_INFO
	.align		4
.L_317:
        /*0018*/ 	.byte	0x04, 0x17
        /*001a*/ 	.short	(.L_319 - .L_318)
.L_318:
        /*001c*/ 	.word	0x00000000
        /*0020*/ 	.short	0x0001
        /*0022*/ 	.short	0x0008
        /*0024*/ 	.byte	0x00, 0xf5, 0x21, 0x00


	//----- nvinfo : EIATTR_KPARAM_INFO
	.align		4
.L_319:
        /*0028*/ 	.byte	0x04, 0x17
        /*002a*/ 	.short	(.L_321 - .L_320)
.L_320:
        /*002c*/ 	.word	0x00000000
        /*0030*/ 	.short	0x0000
        /*0032*/ 	.short	0x0000
        /*0034*/ 	.byte	0x00, 0xf5, 0x21, 0x00


	//----- nvinfo : EIATTR_SPARSE_MMA_MASK
	.align		4
.L_321:
        /*0038*/ 	.byte	0x03, 0x50
        /*003a*/ 	.short	0x0000


	//----- nvinfo : EIATTR_MAXREG_COUNT
	.align		4
        /*003c*/ 	.byte	0x03, 0x1b
        /*003e*/ 	.short	0x00ff


	//----- nvinfo : EIATTR_MERCURY_ISA_VERSION
	.align		4
        /*0040*/ 	.byte	0x03, 0x5f
        /*0042*/ 	.short	0x0101


	//----- nvinfo : EIATTR_VRC_CTA_INIT_COUNT
	.align		4
        /*0044*/ 	.byte	0x02, 0x4a
	.zero		1
	.zero		1


	//----- nvinfo : EIATTR_EXIT_INSTR_OFFSETS
	.align		4
        /*0048*/ 	.byte	0x04, 0x1c
        /*004a*/ 	.short	(.L_323 - .L_322)


	//   ....[0]....
.L_322:
        /*004c*/ 	.word	0x000005c0


	//----- nvinfo : EIATTR_CBANK_PARAM_SIZE
	.align		4
.L_323:
        /*0050*/ 	.byte	0x03, 0x19
        /*0052*/ 	.short	0x0014


	//----- nvinfo : EIATTR_PARAM_CBANK
	.align		4
        /*0054*/ 	.byte	0x04, 0x0a
        /*0056*/ 	.short	(.L_325 - .L_324)
	.align		4
.L_324:
        /*0058*/ 	.word	index@(.nv.constant0._Z12gpukernelW2bPdS_i)
        /*005c*/ 	.short	0x0380
        /*005e*/ 	.short	0x0014


	//----- nvinfo : EIATTR_SW_WAR
	.align		4
.L_325:
        /*0060*/ 	.byte	0x04, 0x36
        /*0062*/ 	.short	(.L_327 - .L_326)
.L_326:
        /*0064*/ 	.word	0x00000008
.L_327:


//--------------------- .nv.info._Z12gpukernelW2aPdS_i --------------------------
	.section	.nv.info._Z12gpukernelW2aPdS_i,"",@"SHT_CUDA_INFO"
	.sectionflags	@""
	.align	4


	//----- nvinfo : EIATTR_CUDA_API_VERSION
	.align		4
        /*0000*/ 	.byte	0x04, 0x37
        /*0002*/ 	.short	(.L_329 - .L_328)
.L_328:
        /*0004*/ 	.word	0x00000082


	//----- nvinfo : EIATTR_KPARAM_INFO
	.align		4
.L_329:
        /*0008*/ 	.byte	0x04, 0x17
        /*000a*/ 	.short	(.L_331 - .L_330)
.L_330:
        /*000c*/ 	.word	0x00000000
        /*0010*/ 	.short	0x0002
        /*0012*/ 	.short	0x0010
        /*0014*/ 	.byte	0x00, 0xf0, 0x11, 0x00


	//----- nvinfo : EIATTR_KPARAM_INFO
	.align		4
.L_331:
        /*0018*/ 	.byte	0x04, 0x17
        /*001a*/ 	.short	(.L_333 - .L_332)
.L_332:
        /*001c*/ 	.word	0x00000000
        /*0020*/ 	.short	0x0001
        /*0022*/ 	.short	0x0008
        /*0024*/ 	.byte	0x00, 0xf5, 0x21, 0x00


	//----- nvinfo : EIATTR_KPARAM_INFO
	.align		4
.L_333:
        /*0028*/ 	.byte	0x04, 0x17
        /*002a*/ 	.short	(.L_335 - .L_334)
.L_334:
        /*002c*/ 	.word	0x00000000
        /*0030*/ 	.short	0x0000
        /*0032*/ 	.short	0x0000
        /*0034*/ 	.byte	0x00, 0xf5, 0x21, 0x00


	//----- nvinfo : EIATTR_SPARSE_MMA_MASK
	.align		4
.L_335:
        /*0038*/ 	.byte	0x03, 0x50
        /*003a*/ 	.short	0x0000


	//----- nvinfo : EIATTR_MAXREG_COUNT
	.align		4
        /*003c*/ 	.byte	0x03, 0x1b
        /*003e*/ 	.short	0x00ff


	//----- nvinfo : EIATTR_MERCURY_ISA_VERSION
	.align		4
        /*0040*/ 	.byte	0x03, 0x5f
        /*0042*/ 	.short	0x0101


	//----- nvinfo : EIATTR_VRC_CTA_INIT_COUNT
	.align		4
        /*0044*/ 	.byte	0x02, 0x4a
	.zero		1
	.zero		1


	//----- nvinfo : EIATTR_EXIT_INSTR_OFFSETS
	.align		4
        /*0048*/ 	.byte	0x04, 0x1c
        /*004a*/ 	.short	(.L_337 - .L_336)


	//   ....[0]....
.L_336:
        /*004c*/ 	.word	0x00000630


	//----- nvinfo : EIATTR_CBANK_PARAM_SIZE
	.align		4
.L_337:
        /*0050*/ 	.byte	0x03, 0x19
        /*0052*/ 	.short	0x0014


	//----- nvinfo : EIATTR_PARAM_CBANK
	.align		4
        /*0054*/ 	.byte	0x04, 0x0a
        /*0056*/ 	.short	(.L_339 - .L_338)
	.align		4
.L_338:
        /*0058*/ 	.word	index@(.nv.constant0._Z12gpukernelW2aPdS_i)
        /*005c*/ 	.short	0x0380
        /*005e*/ 	.short	0x0014


	//----- nvinfo : EIATTR_SW_WAR
	.align		4
.L_339:
        /*0060*/ 	.byte	0x04, 0x36
        /*0062*/ 	.short	(.L_341 - .L_340)
.L_340:
        /*0064*/ 	.word	0x00000008
.L_341:


//--------------------- .nv.info._Z12gpukernelW4bPdS_i --------------------------
	.section	.nv.info._Z12gpukernelW4bPdS_i,"",@"SHT_CUDA_INFO"
	.sectionflags	@""
	.align	4


	//----- nvinfo : EIATTR_CUDA_API_VERSION
	.align		4
        /*0000*/ 	.byte	0x04, 0x37
        /*0002*/ 	.short	(.L_343 - .L_342)
.L_342:
        /*0004*/ 	.word	0x00000082


	//----- nvinfo : EIATTR_KPARAM_INFO
	.align		4
.L_343:
        /*0008*/ 	.byte	0x04, 0x17
        /*000a*/ 	.short	(.L_345 - .L_344)
.L_344:
        /*000c*/ 	.word	0x00000000
        /*0010*/ 	.short	0x0002
        /*0012*/ 	.short	0x0010
        /*0014*/ 	.byte	0x00, 0xf0, 0x11, 0x00


	//----- nvinfo : EIATTR_KPARAM_INFO
	.align		4
.L_345:
        /*0018*/ 	.byte	0x04, 0x17
        /*001a*/ 	.short	(.L_347 - .L_346)
.L_346:
        /*001c*/ 	.word	0x00000000
        /*0020*/ 	.short	0x0001
        /*0022*/ 	.short	0x0008
        /*0024*/ 	.byte	0x00, 0xf5, 0x21, 0x00


	//----- nvinfo : EIATTR_KPARAM_INFO
	.align		4
.L_347:
        /*0028*/ 	.byte	0x04, 0x17
        /*002a*/ 	.short	(.L_349 - .L_348)
.L_348:
        /*002c*/ 	.word	0x00000000
        /*0030*/ 	.short	0x0000
        /*0032*/ 	.short	0x0000
        /*0034*/ 	.byte	0x00, 0xf5, 0x21, 0x00


	//----- nvinfo : EIATTR_SPARSE_MMA_MASK
	.align		4
.L_349:
        /*0038*/ 	.byte	0x03, 0x50
        /*003a*/ 	.short	0x0000


	//----- nvinfo : EIATTR_MAXREG_COUNT
	.align		4
        /*003c*/ 	.byte	0x03, 0x1b
        /*003e*/ 	.short	0x00ff


	//----- nvinfo : EIATTR_MERCURY_ISA_VERSION
	.align		4
        /*0040*/ 	.byte	0x03, 0x5f
        /*0042*/ 	.short	0x0101


	//----- nvinfo : EIATTR_VRC_CTA_INIT_COUNT
	.align		4
        /*0044*/ 	.byte	0x02, 0x4a
	.zero		1
	.zero		1


	//----- nvinfo : EIATTR_EXIT_INSTR_OFFSETS
	.align		4
        /*0048*/ 	.byte	0x04, 0x1c
        /*004a*/ 	.short	(.L_351 - .L_350)


	//   ....[0]....
.L_350:
        /*004c*/ 	.word	0x000005c0


	//----- nvinfo : EIATTR_CBANK_PARAM_SIZE
	.align		4
.L_351:
        /*0050*/ 	.byte	0x03, 0x19
        /*0052*/ 	.short	0x0014


	//----- nvinfo : EIATTR_PARAM_CBANK
	.align		4
        /*0054*/ 	.byte	0x04, 0x0a
        /*0056*/ 	.short	(.L_353 - .L_352)
	.align		4
.L_352:
        /*0058*/ 	.word	index@(.nv.constant0._Z12gpukernelW4bPdS_i)
        /*005c*/ 	.short	0x0380
        /*005e*/ 	.short	0x0014


	//----- nvinfo : EIATTR_SW_WAR
	.align		4
.L_353:
        /*0060*/ 	.byte	0x04, 0x36
        /*0062*/ 	.short	(.L_355 - .L_354)
.L_354:
        /*0064*/ 	.word	0x00000008
.L_355:


//--------------------- .nv.info._Z12gpukernelW4aPdS_i --------------------------
	.section	.nv.info._Z12gpukernelW4aPdS_i,"",@"SHT_CUDA_INFO"
	.sectionflags	@""
	.align	4


	//----- nvinfo : EIATTR_CUDA_API_VERSION
	.align		4
        /*0000*/ 	.byte	0x04, 0x37
        /*0002*/ 	.short	(.L_357 - .L_356)
.L_356:
        /*0004*/ 	.word	0x00000082


	//----- nvinfo : EIATTR_KPARAM_INFO
	.align		4
.L_357:
        /*0008*/ 	.byte	0x04, 0x17
        /*000a*/ 	.short	(.L_359 - .L_358)
.L_358:
        /*000c*/ 	.word	0x00000000
        /*0010*/ 	.short	0x0002
        /*0012*/ 	.short	0x0010
        /*0014*/ 	.byte	0x00, 0xf0, 0x11, 0x00


	//----- nvinfo : EIATTR_KPARAM_INFO
	.align		4
.L_359:
        /*0018*/ 	.byte	0x04, 0x17
        /*001a*/ 	.short	(.L_361 - .L_360)
.L_360:
        /*001c*/ 	.word	0x00000000
        /*0020*/ 	.short	0x0001
        /*0022*/ 	.short	0x0008
        /*0024*/ 	.byte	0x00, 0xf5, 0x21, 0x00


	//----- nvinfo : EIATTR_KPARAM_INFO
	.align		4
.L_361:
        /*0028*/ 	.byte	0x04, 0x17
        /*002a*/ 	.short	(.L_363 - .L_362)
.L_362:
        /*002c*/ 	.word	0x00000000
        /*0030*/ 	.short	0x0000
        /*0032*/ 	.short	0x0000
        /*0034*/ 	.byte	0x00, 0xf5, 0x21, 0x00


	//----- nvinfo : EIATTR_SPARSE_MMA_MASK
	.align		4
.L_363:
        /*0038*/ 	.byte	0x03, 0x50
        /*003a*/ 	.short	0x0000


	//----- nvinfo : EIATTR_MAXREG_COUNT
	.align		4
        /*003c*/ 	.byte	0x03, 0x1b
        /*003e*/ 	.short	0x00ff


	//----- nvinfo : EIATTR_MERCURY_ISA_VERSION
	.align		4
        /*0040*/ 	.byte	0x03, 0x5f
        /*0042*/ 	.short	0x0101


	//----- nvinfo : EIATTR_VRC_CTA_INIT_COUNT
	.align		4
        /*0044*/ 	.byte	0x02, 0x4a
	.zero		1
	.zero		1


	//----- nvinfo : EIATTR_EXIT_INSTR_OFFSETS
	.align		4
        /*0048*/ 	.byte	0x04, 0x1c
        /*004a*/ 	.short	(.L_365 - .L_364)


	//   ....[0]....
.L_364:
        /*004c*/ 	.word	0x000005f0


	//----- nvinfo : EIATTR_CBANK_PARAM_SIZE
	.align		4
.L_365:
        /*0050*/ 	.byte	0x03, 0x19
        /*0052*/ 	.short	0x0014


	//----- nvinfo : EIATTR_PARAM_CBANK
	.align		4
        /*0054*/ 	.byte	0x04, 0x0a
        /*0056*/ 	.short	(.L_367 - .L_366)
	.align		4
.L_366:
        /*0058*/ 	.word	index@(.nv.constant0._Z12gpukernelW4aPdS_i)
        /*005c*/ 	.short	0x0380
        /*005e*/ 	.short	0x0014


	//----- nvinfo : EIATTR_SW_WAR
	.align		4
.L_367:
        /*0060*/ 	.byte	0x04, 0x36
        /*0062*/ 	.short	(.L_369 - .L_368)
.L_368:
        /*0064*/ 	.word	0x00000008
.L_369:


//--------------------- .nv.info._Z12gpukernelW8bPdS_i --------------------------
	.section	.nv.info._Z12gpukernelW8bPdS_i,"",@"SHT_CUDA_INFO"
	.sectionflags	@""
	.align	4


	//----- nvinfo : EIATTR_CUDA_API_VERSION
	.align		4
        /*0000*/ 	.byte	0x04, 0x37
        /*0002*/ 	.short	(.L_371 - .L_370)
.L_370:
        /*0004*/ 	.word	0x00000082


	//----- nvinfo : EIATTR_KPARAM_INFO
	.align		4
.L_371:
        /*0008*/ 	.byte	0x04, 0x17
        /*000a*/ 	.short	(.L_373 - .L_372)
.L_372:
        /*000c*/ 	.word	0x00000000
        /*0010*/ 	.short	0x0002
        /*0012*/ 	.short	0x0010
        /*0014*/ 	.byte	0x00, 0xf0, 0x11, 0x00


	//----- nvinfo : EIATTR_KPARAM_INFO
	.align		4
.L_373:
        /*0018*/ 	.byte	0x04, 0x17
        /*001a*/ 	.short	(.L_375 - .L_374)
.L_374:
        /*001c*/ 	.word	0x00000000
        /*0020*/ 	.short	0x0001
        /*0022*/ 	.short	0x0008
        /*0024*/ 	.byte	0x00, 0xf5, 0x21, 0x00


	//----- nvinfo : EIATTR_KPARAM_INFO
	.align		4
.L_375:
        /*0028*/ 	.byte	0x04, 0x17
        /*002a*/ 	.short	(.L_377 - .L_376)
.L_376:
        /*002c*/ 	.word	0x00000000
        /*0030*/ 	.short	0x0000
        /*0032*/ 	.short	0x0000
        /*0034*/ 	.byte	0x00, 0xf5, 0x21, 0x00


	//----- nvinfo : EIATTR_SPARSE_MMA_MASK
	.align		4
.L_377:
        /*0038*/ 	.byte	0x03, 0x50
        /*003a*/ 	.short	0x0000


	//----- nvinfo : EIATTR_MAXREG_COUNT
	.align		4
        /*003c*/ 	.byte	0x03, 0x1b
        /*003e*/ 	.short	0x00ff


	//----- nvinfo : EIATTR_MERCURY_ISA_VERSION
	.align		4
        /*0040*/ 	.byte	0x03, 0x5f
        /*0042*/ 	.short	0x0101


	//----- nvinfo : EIATTR_VRC_CTA_INIT_COUNT
	.align		4
        /*0044*/ 	.byte	0x02, 0x4a
	.zero		1
	.zero		1


	//----- nvinfo : EIATTR_EXIT_INSTR_OFFSETS
	.align		4
        /*0048*/ 	.byte	0x04, 0x1c
        /*004a*/ 	.short	(.L_379 - .L_378)


	//   ....[0]....
.L_378:
        /*004c*/ 	.word	0x000005c0


	//----- nvinfo : EIATTR_CBANK_PARAM_SIZE
	.align		4
.L_379:
        /*0050*/ 	.byte	0x03, 0x19
        /*0052*/ 	.short	0x0014


	//----- nvinfo : EIATTR_PARAM_CBANK
	.align		4
        /*0054*/ 	.byte	0x04, 0x0a
        /*0056*/ 	.short	(.L_381 - .L_380)
	.align		4
.L_380:
        /*0058*/ 	.word	index@(.nv.constant0._Z12gpukernelW8bPdS_i)
        /*005c*/ 	.short	0x0380
        /*005e*/ 	.short	0x0014


	//----- nvinfo : EIATTR_SW_WAR
	.align		4
.L_381:
        /*0060*/ 	.byte	0x04, 0x36
        /*0062*/ 	.short	(.L_383 - .L_382)
.L_382:
        /*0064*/ 	.word	0x00000008
.L_383:


//--------------------- .nv.info._Z12gpukernelW8aPdS_i --------------------------
	.section	.nv.info._Z12gpukernelW8aPdS_i,"",@"SHT_CUDA_INFO"
	.sectionflags	@""
	.align	4


	//----- nvinfo : EIATTR_CUDA_API_VERSION
	.align		4
        /*0000*/ 	.byte	0x04, 0x37
        /*0002*/ 	.short	(.L_385 - .L_384)
.L_384:
        /*0004*/ 	.word	0x00000082


	//----- nvinfo : EIATTR_KPARAM_INFO
	.align		4
.L_385:
        /*0008*/ 	.byte	0x04, 0x17
        /*000a*/ 	.short	(.L_387 - .L_386)
.L_386:
        /*000c*/ 	.word	0x00000000
        /*0010*/ 	.short	0x0002
        /*0012*/ 	.short	0x0010
        /*0014*/ 	.byte	0x00, 0xf0, 0x11, 0x00


	//----- nvinfo : EIATTR_KPARAM_INFO
	.align		4
.L_387:
        /*0018*/ 	.byte	0x04, 0x17
        /*001a*/ 	.short	(.L_389 - .L_388)
.L_388:
        /*001c*/ 	.word	0x00000000
        /*0020*/ 	.short	0x0001
        /*0022*/ 	.short	0x0008
        /*0024*/ 	.byte	0x00, 0xf5, 0x21, 0x00


	//----- nvinfo : EIATTR_KPARAM_INFO
	.align		4
.L_389:
        /*0028*/ 	.byte	0x04, 0x17
        /*002a*/ 	.short	(.L_391 - .L_390)
.L_390:
        /*002c*/ 	.word	0x00000000
        /*0030*/ 	.short	0x0000
        /*0032*/ 	.short	0x0000
        /*0034*/ 	.byte	0x00, 0xf5, 0x21, 0x00


	//----- nvinfo : EIATTR_SPARSE_MMA_MASK
	.align		4
.L_391:
        /*0038*/ 	.byte	0x03, 0x50
        /*003a*/ 	.short	0x0000


	//----- nvinfo : EIATTR_MAXREG_COUNT
	.align		4
        /*003c*/ 	.byte	0x03, 0x1b
        /*003e*/ 	.short	0x00ff


	//----- nvinfo : EIATTR_MERCURY_ISA_VERSION
	.align		4
        /*0040*/ 	.byte	0x03, 0x5f
        /*0042*/ 	.short	0x0101


	//----- nvinfo : EIATTR_VRC_CTA_INIT_COUNT
	.align		4
        /*0044*/ 	.byte	0x02, 0x4a
	.zero		1
	.zero		1


	//----- nvinfo : EIATTR_EXIT_INSTR_OFFSETS
	.align		4
        /*0048*/ 	.byte	0x04, 0x1c
        /*004a*/ 	.short	(.L_393 - .L_392)


	//   ....[0]....
.L_392:
        /*004c*/ 	.word	0x00000650


	//----- nvinfo : EIATTR_CBANK_PARAM_SIZE
	.align		4
.L_393:
        /*0050*/ 	.byte	0x03, 0x19
        /*0052*/ 	.short	0x0014


	//----- nvinfo : EIATTR_PARAM_CBANK
	.align		4
        /*0054*/ 	.byte	0x04, 0x0a
        /*0056*/ 	.short	(.L_395 - .L_394)
	.align		4
.L_394:
        /*0058*/ 	.word	index@(.nv.constant0._Z12gpukernelW8aPdS_i)
        /*005c*/ 	.short	0x0380
        /*005e*/ 	.short	0x0014


	//----- nvinfo : EIATTR_SW_WAR
	.align		4
.L_395:
        /*0060*/ 	.byte	0x04, 0x36
        /*0062*/ 	.short	(.L_397 - .L_396)
.L_396:
        /*0064*/ 	.word	0x00000008
.L_397:


//--------------------- .nv.info._Z13gpukernelW16bPdS_i --------------------------
	.section	.nv.info._Z13gpukernelW16bPdS_i,"",@"SHT_CUDA_INFO"
	.sectionflags	@""
	.align	4


	//----- nvinfo : EIATTR_CUDA_API_VERSION
	.align		4
        /*0000*/ 	.byte	0x04, 0x37
        /*0002*/ 	.short	(.L_399 - .L_398)
.L_398:
        /*0004*/ 	.word	0x00000082


	//----- nvinfo : EIATTR_KPARAM_INFO
	.align		4
.L_399:
        /*0008*/ 	.byte	0x04, 0x17
        /*000a*/ 	.short	(.L_401 - .L_400)
.L_400:
        /*000c*/ 	.word	0x00000000
        /*0010*/ 	.short	0x0002
        /*0012*/ 	.short	0x0010
        /*0014*/ 	.byte	0x00, 0xf0, 0x11, 0x00


	//----- nvinfo : EIATTR_KPARAM_INFO
	.align		4
.L_401:
        /*0018*/ 	.byte	0x04, 0x17
        /*001a*/ 	.short	(.L_403 - .L_402)
.L_402:
        /*001c*/ 	.word	0x00000000
        /*0020*/ 	.short	0x0001
        /*0022*/ 	.short	0x0008
        /*0024*/ 	.byte	0x00, 0xf5, 0x21, 0x00


	//----- nvinfo : EIATTR_KPARAM_INFO
	.align		4
.L_403:
        /*0028*/ 	.byte	0x04, 0x17
        /*002a*/ 	.short	(.L_405 - .L_404)
.L_404:
        /*002c*/ 	.word	0x00000000
        /*0030*/ 	.short	0x0000
        /*0032*/ 	.short	0x0000
        /*0034*/ 	.byte	0x00, 0xf5, 0x21, 0x00


	//----- nvinfo : EIATTR_SPARSE_MMA_MASK
	.align		4
.L_405:
        /*0038*/ 	.byte	0x03, 0x50
        /*003a*/ 	.short	0x0000


	//----- nvinfo : EIATTR_MAXREG_COUNT
	.align		4
        /*003c*/ 	.byte	0x03, 0x1b
        /*003e*/ 	.short	0x00ff


	//----- nvinfo : EIATTR_MERCURY_ISA_VERSION
	.align		4
        /*0040*/ 	.byte	0x03, 0x5f
        /*0042*/ 	.short	0x0101


	//----- nvinfo : EIATTR_VRC_CTA_INIT_COUNT
	.align		4
        /*0044*/ 	.byte	0x02, 0x4a
	.zero		1
	.zero		1


	//----- nvinfo : EIATTR_EXIT_INSTR_OFFSETS
	.align		4
        /*0048*/ 	.byte	0x04, 0x1c
        /*004a*/ 	.short	(.L_407 - .L_406)


	//   ....[0]....
.L_406:
        /*004c*/ 	.word	0x000005c0


	//----- nvinfo : EIATTR_CBANK_PARAM_SIZE
	.align		4
.L_407:
        /*0050*/ 	.byte	0x03, 0x19
        /*0052*/ 	.short	0x0014


	//----- nvinfo : EIATTR_PARAM_CBANK
	.align		4
        /*0054*/ 	.byte	0x04, 0x0a
        /*0056*/ 	.short	(.L_409 - .L_408)
	.align		4
.L_408:
        /*0058*/ 	.word	index@(.nv.constant0._Z13gpukernelW16bPdS_i)
        /*005c*/ 	.short	0x0380
        /*005e*/ 	.short	0x0014


	//----- nvinfo : EIATTR_SW_WAR
	.align		4
.L_409:
        /*0060*/ 	.byte	0x04, 0x36
        /*0062*/ 	.short	(.L_411 - .L_410)
.L_410:
        /*0064*/ 	.word	0x00000008
.L_411:


//--------------------- .nv.info._Z13gpukernelW16aPdS_i --------------------------
	.section	.nv.info._Z13gpukernelW16aPdS_i,"",@"SHT_CUDA_INFO"
	.sectionflags	@""
	.align	4


	//----- nvinfo : EIATTR_CUDA_API_VERSION
	.align		4
        /*0000*/ 	.byte	0x04, 0x37
        /*0002*/ 	.short	(.L_413 - .L_412)
.L_412:
        /*0004*/ 	.word	0x00000082


	//----- nvinfo : EIATTR_KPARAM_INFO
	.align		4
.L_413:
        /*0008*/ 	.byte	0x04, 0x17
        /*000a*/ 	.short	(.L_415 - .L_414)
.L_414:
        /*000c*/ 	.word	0x00000000
        /*0010*/ 	.short	0x0002
        /*0012*/ 	.short	0x0010
        /*0014*/ 	.byte	0x00, 0xf0, 0x11, 0x00


	//----- nvinfo : EIATTR_KPARAM_INFO
	.align		4
.L_415:
        /*0018*/ 	.byte	0x04, 0x17
        /*001a*/ 	.short	(.L_417 - .L_416)
.L_416:
        /*001c*/ 	.word	0x00000000
        /*0020*/ 	.short	0x0001
        /*0022*/ 	.short	0x0008
        /*0024*/ 	.byte	0x00, 0xf5, 0x21, 0x00


	//----- nvinfo : EIATTR_KPARAM_INFO
	.align		4
.L_417:
        /*0028*/ 	.byte	0x04, 0x17
        /*002a*/ 	.short	(.L_419 - .L_418)
.L_418:
        /*002c*/ 	.word	0x00000000
        /*0030*/ 	.short	0x0000
        /*0032*/ 	.short	0x0000
        /*0034*/ 	.byte	0x00, 0xf5, 0x21, 0x00


	//----- nvinfo : EIATTR_SPARSE_MMA_MASK
	.align		4
.L_419:
        /*0038*/ 	.byte	0x03, 0x50
        /*003a*/ 	.short	0x0000


	//----- nvinfo : EIATTR_MAXREG_COUNT
	.align		4
        /*003c*/ 	.byte	0x03, 0x1b
        /*003e*/ 	.short	0x00ff


	//----- nvinfo : EIATTR_MERCURY_ISA_VERSION
	.align		4
        /*0040*/ 	.byte	0x03, 0x5f
        /*0042*/ 	.short	0x0101


	//----- nvinfo : EIATTR_VRC_CTA_INIT_COUNT
	.align		4
        /*0044*/ 	.byte	0x02, 0x4a
	.zero		1
	.zero		1


	//----- nvinfo : EIATTR_EXIT_INSTR_OFFSETS
	.align		4
        /*0048*/ 	.byte	0x04, 0x1c
        /*004a*/ 	.short	(.L_421 - .L_420)


	//   ....[0]....
.L_420:
        /*004c*/ 	.word	0x000007f0


	//----- nvinfo : EIATTR_CBANK_PARAM_SIZE
	.align		4
.L_421:
        /*0050*/ 	.byte	0x03, 0x19
        /*0052*/ 	.short	0x0014


	//----- nvinfo : EIATTR_PARAM_CBANK
	.align		4
        /*0054*/ 	.byte	0x04, 0x0a
        /*0056*/ 	.short	(.L_423 - .L_422)
	.align		4
.L_422:
        /*0058*/ 	.word	index@(.nv.constant0._Z13gpukernelW16aPdS_i)
        /*005c*/ 	.short	0x0380
        /*005e*/ 	.short	0x0014


	//----- nvinfo : EIATTR_SW_WAR
	.align		4
.L_423:
        /*0060*/ 	.byte	0x04, 0x36
        /*0062*/ 	.short	(.L_425 - .L_424)
.L_424:
        /*0064*/ 	.word	0x00000008
.L_425:


//--------------------- .nv.info._Z12gpukernelW32PdS_i --------------------------
	.section	.nv.info._Z12gpukernelW32PdS_i,"",@"SHT_CUDA_INFO"
	.sectionflags	@""
	.align	4


	//----- nvinfo : EIATTR_CUDA_API_VERSION
	.align		4
        /*0000*/ 	.byte	0x04, 0x37
        /*0002*/ 	.short	(.L_427 - .L_426)
.L_426:
        /*0004*/ 	.word	0x00000082


	//----- nvinfo : EIATTR_KPARAM_INFO
	.align		4
.L_427:
        /*0008*/ 	.byte	0x04, 0x17
        /*000a*/ 	.short	(.L_429 - .L_428)
.L_428:
        /*000c*/ 	.word	0x00000000
        /*0010*/ 	.short	0x0002
        /*0012*/ 	.short	0x0010
        /*0014*/ 	.byte	0x00, 0xf0, 0x11, 0x00


	//----- nvinfo : EIATTR_KPARAM_INFO
	.align		4
.L_429:
        /*0018*/ 	.byte	0x04, 0x17
        /*001a*/ 	.short	(.L_431 - .L_430)
.L_430:
        /*001c*/ 	.word	0x00000000
        /*0020*/ 	.short	0x0001
        /*0022*/ 	.short	0x0008
        /*0024*/ 	.byte	0x00, 0xf5, 0x21, 0x00


	//----- nvinfo : EIATTR_KPARAM_INFO
	.align		4
.L_431:
        /*0028*/ 	.byte	0x04, 0x17
        /*002a*/ 	.short	(.L_433 - .L_432)
.L_432:
        /*002c*/ 	.word	0x00000000
        /*0030*/ 	.short	0x0000
        /*0032*/ 	.short	0x0000
        /*0034*/ 	.byte	0x00, 0xf5, 0x21, 0x00


	//----- nvinfo : EIATTR_SPARSE_MMA_MASK
	.align		4
.L_433:
        /*0038*/ 	.byte	0x03, 0x50
        /*003a*/ 	.short	0x0000


	//----- nvinfo : EIATTR_MAXREG_COUNT
	.align		4
        /*003c*/ 	.byte	0x03, 0x1b
        /*003e*/ 	.short	0x00ff


	//----- nvinfo : EIATTR_MERCURY_ISA_VERSION
	.align		4
        /*0040*/ 	.byte	0x03, 0x5f
        /*0042*/ 	.short	0x0101


	//----- nvinfo : EIATTR_VRC_CTA_INIT_COUNT
	.align		4
        /*0044*/ 	.byte	0x02, 0x4a
	.zero		1
	.zero		1


	//----- nvinfo : EIATTR_EXIT_INSTR_OFFSETS
	.align		4
        /*0048*/ 	.byte	0x04, 0x1c
        /*004a*/ 	.short	(.L_435 - .L_434)


	//   ....[0]....
.L_434:
        /*004c*/ 	.word	0x00000580


	//----- nvinfo : EIATTR_CBANK_PARAM_SIZE
	.align		4
.L_435:
        /*0050*/ 	.byte	0x03, 0x19
        /*0052*/ 	.short	0x0014


	//----- nvinfo : EIATTR_PARAM_CBANK
	.align		4
        /*0054*/ 	.byte	0x04, 0x0a
        /*0056*/ 	.short	(.L_437 - .L_436)
	.align		4
.L_436:
        /*0058*/ 	.word	index@(.nv.constant0._Z12gpukernelW32PdS_i)
        /*005c*/ 	.short	0x0380
        /*005e*/ 	.short	0x0014


	//----- nvinfo : EIATTR_SW_WAR
	.align		4
.L_437:
        /*0060*/ 	.byte	0x04, 0x36
        /*0062*/ 	.short	(.L_439 - .L_438)
.L_438:
        /*0064*/ 	.word	0x00000008
.L_439:


//--------------------- .nv.callgraph             --------------------------
	.section	.nv.callgraph,"",@"SHT_CUDA_CALLGRAPH"
	.align	4
	.sectionentsize	8
	.align		4
        /*0000*/ 	.word	0x00000000
	.align		4
        /*0004*/ 	.word	0xffffffff
	.align		4
        /*0008*/ 	.word	0x00000000
	.align		4
        /*000c*/ 	.word	0xfffffffe
	.align		4
        /*0010*/ 	.word	0x00000000
	.align		4
        /*0014*/ 	.word	0xfffffffd
	.align		4
        /*0018*/ 	.word	0x00000000
	.align		4
        /*001c*/ 	.word	0xfffffffc


//--------------------- .text._Z12gpukernelWNbILi1EEvPdS0_i --------------------------
	.section	.text._Z12gpukernelWNbILi1EEvPdS0_i,"ax",@progbits
	.align	128
        .global         _Z12gpukernelWNbILi1EEvPdS0_i
        .type           _Z12gpukernelWNbILi1EEvPdS0_i,@function
        .size           _Z12gpukernelWNbILi1EEvPdS0_i,(.L_x_66 - _Z12gpukernelWNbILi1EEvPdS0_i)
        .other          _Z12gpukernelWNbILi1EEvPdS0_i,@"STO_CUDA_ENTRY STV_DEFAULT"
_Z12gpukernelWNbILi1EEvPdS0_i:
.text._Z12gpukernelWNbILi1EEvPdS0_i:
[----:B------:R-:W-:Y:S01]  /*0000*/  LDC R1, c[0x0][0x37c] ;  /* 0x0000df00ff017b82 */ /* 0x000fe20000000800 */
[----:B------:R-:W0:Y:S01]  /*0010*/  S2R R5, SR_TID.X ;  /* 0x0000000000057919 */ /* 0x000e220000002100 */
[----:B------:R-:W1:Y:S06]  /*0020*/  LDCU UR4, c[0x0][0x390] ;  /* 0x00007200ff0477ac */ /* 0x000e6c0008000800 */
[----:B------:R-:W0:Y:S01]  /*0030*/  LDC.64 R2, c[0x0][0x380] ;  /* 0x0000e000ff027b82 */ /* 0x000e220000000a00 */
[----:B------:R-:W-:Y:S01]  /*0040*/  CS2R R24, SRZ ;  /* 0x0000000000187805 */ /* 0x000fe2000001ff00 */
[----:B------:R-:W2:Y:S01]  /*0050*/  LDCU.64 UR6, c[0x0][0x358] ;  /* 0x00006b00ff0677ac */ /* 0x000ea20008000a00 */
[----:B-1----:R-:W-:Y:S01]  /*0060*/  UISETP.GE.AND UP0, UPT, UR4, 0x1, UPT ;  /* 0x000000010400788c */ /* 0x002fe2000bf06270 */
[----:B0-----:R-:W-:-:S08]  /*0070*/  IMAD.WIDE.U32 R2, R5, 0x8, R2 ;  /* 0x0000000805027825 */ /* 0x001fd000078e0002 */
[----:B--2---:R-:W-:Y:S05]  /*0080*/  BRA.U !UP0, `(.L_x_0) ;  /* 0x0000000508307547 */ /* 0x004fea000b800000 */
[----:B------:R-:W0:Y:S01]  /*0090*/  S2R R7, SR_TID.X ;  /* 0x0000000000077919 */ /* 0x000e220000002100 */
[----:B------:R-:W0:Y:S01]  /*00a0*/  LDC.64 R4, c[0x0][0x388] ;  /* 0x0000e200ff047b82 */ /* 0x000e220000000a00 */
[----:B------:R-:W-:Y:S01]  /*00b0*/  CS2R R24, SRZ ;  /* 0x0000000000187805 */ /* 0x000fe2000001ff00 */
[----:B------:R-:W-:Y:S01]  /*00c0*/  UIADD3 UR4, UPT, UPT, -UR4, URZ, URZ ;  /* 0x000000ff04047290 */ /* 0x000fe2000fffe1ff */
[----:B0-----:R-:W-:-:S03]  /*00d0*/  IMAD.WIDE.U32 R4, R7, 0x100, R4 ;  /* 0x0000010007047825 */ /* 0x001fc600078e0004 */
[----:B------:R-:W-:-:S05]  /*00e0*/  IADD3 R4, P0, PT, R4, 0x80, RZ ;  /* 0x0000008004047810 */ /* 0x000fca0007f1e0ff */
[----:B------:R-:W-:-:S08]  /*00f0*/  IMAD.X R5, RZ, RZ, R5, P0 ;  /* 0x000000ffff057224 */ /* 0x000fd000000e0605 */
.L_x_1:
[----:B------:R-:W2:Y:S04]  /*0100*/  LDG.E.64 R26, desc[UR6][R4.64+-0x80] ;  /* 0xffff8006041a7981 */ /* 0x000ea8000c1e1b00 */
[----:B------:R-:W3:Y:S04]  /*0110*/  LDG.E.64 R22, desc[UR6][R4.64+-0x78] ;  /* 0xffff880604167981 */ /* 0x000ee8000c1e1b00 */
[----:B------:R-:W4:Y:S04]  /*0120*/  LDG.E.64 R20, desc[UR6][R4.64+-0x70] ;  /* 0xffff900604147981 */ /* 0x000f28000c1e1b00 */
[----:B------:R-:W5:Y:S04]  /*0130*/  LDG.E.64 R18, desc[UR6][R4.64+-0x68] ;  /* 0xffff980604127981 */ /* 0x000f68000c1e1b00 */
[----:B------:R-:W5:Y:S04]  /*0140*/  LDG.E.64 R16, desc[UR6][R4.64+-0x60] ;  /* 0xffffa00604107981 */ /* 0x000f68000c1e1b00 */
[----:B------:R-:W5:Y:S04]  /*0150*/  LDG.E.64 R14, desc[UR6][R4.64+-0x58] ;  /* 0xffffa806040e7981 */ /* 0x000f68000c1e1b00 */
[----:B------:R-:W5:Y:S04]  /*0160*/  LDG.E.64 R12, desc[UR6][R4.64+-0x50] ;  /* 0xffffb006040c7981 */ /* 0x000f68000c1e1b00 */
[----:B------:R-:W5:Y:S04]  /*0170*/  LDG.E.64 R10, desc[UR6][R4.64+-0x48] ;  /* 0xffffb806040a7981 */ /* 0x000f68000c1e1b00 */
[----:B------:R-:W5:Y:S04]  /*0180*/  LDG.E.64 R8, desc[UR6][R4.64+-0x40] ;  /* 0xffffc00604087981 */ /* 0x000f68000c1e1b00 */
[----:B------:R-:W5:Y:S01]  /*0190*/  LDG.E.64 R6, desc[UR6][R4.64+-0x38] ;  /* 0xffffc80604067981 */ /* 0x000f62000c1e1b00 */
[----:B--2---:R-:W-:-:S03]  /*01a0*/  DADD R26, R26, R24 ;  /* 0x000000001a1a7229 */ /* 0x004fc60000000018 */
[----:B------:R-:W2:Y:S05]  /*01b0*/  LDG.E.64 R24, desc[UR6][R4.64+-0x30] ;  /* 0xffffd00604187981 */ /* 0x000eaa000c1e1b00 */
[----:B---3--:R-:W-:Y:S01]  /*01c0*/  DADD R26, R26, R22 ;  /* 0x000000001a1a7229 */ /* 0x008fe20000000016 */
[----:B------:R-:W3:Y:S07]  /*01d0*/  LDG.E.64 R22, desc[UR6][R4.64+-0x28] ;  /* 0xffffd80604167981 */ /* 0x000eee000c1e1b00 */
[----:B----4-:R-:W-:Y:S01]  /*01e0*/  DADD R26, R26, R20 ;  /* 0x000000001a1a7229 */ /* 0x010fe20000000014 */
[----:B------:R-:W4:Y:S07]  /*01f0*/  LDG.E.64 R20, desc[UR6][R4.64+-0x20] ;  /* 0xffffe00604147981 */ /* 0x000f2e000c1e1b00 */
[----:B-----5:R-:W-:Y:S01]  /*0200*/  DADD R26, R26, R18 ;  /* 0x000000001a1a7229 */ /* 0x020fe20000000012 */
[----:B------:R-:W5:Y:S07]  /*0210*/  LDG.E.64 R18, desc[UR6][R4.64+-0x18] ;  /* 0xffffe80604127981 */ /* 0x000f6e000c1e1b00 */
[----:B------:R-:W-:Y:S01]  /*0220*/  DADD R26, R26, R16 ;  /* 0x000000001a1a7229 */ /* 0x000fe20000000010 */
        /* <DEDUP_REMOVED lines=11> */
[----:B--2---:R-:W-:Y:S01]  /*02e0*/  DADD R26, R26, R24 ;  /* 0x000000001a1a7229 */ /* 0x004fe20000000018 */
[----:B------:R-:W2:Y:S07]  /*02f0*/  LDG.E.64 R24, desc[UR6][R4.64+0x20] ;  /* 0x0000200604187981 */ /* 0x000eae000c1e1b00 */
        /* <DEDUP_REMOVED lines=21> */
[----:B------:R0:W3:Y:S01]  /*0450*/  LDG.E.64 R22, desc[UR6][R4.64+0x78] ;  /* 0x0000780604167981 */ /* 0x0000e2000c1e1b00 */
[----:B------:R-:W-:-:S04]  /*0460*/  UIADD3 UR4, UPT, UPT, UR4, 0x1, URZ ;  /* 0x0000000104047890 */ /* 0x000fc8000fffe0ff */
[----:B------:R-:W-:Y:S02]  /*0470*/  UISETP.NE.AND UP0, UPT, UR4, URZ, UPT ;  /* 0x000000ff0400728c */ /* 0x000fe4000bf05270 */
[----:B----4-:R-:W-:Y:S01]  /*0480*/  DADD R20, R26, R20 ;  /* 0x000000001a147229 */ /* 0x010fe20000000014 */
[----:B0-----:R-:W-:-:S07]  /*0490*/  IADD3 R4, P0, PT, R4, 0x2000, RZ ;  /* 0x0000200004047810 */ /* 0x001fce0007f1e0ff */
[----:B-----5:R-:W-:Y:S01]  /*04a0*/  DADD R18, R20, R18 ;  /* 0x0000000014127229 */ /* 0x020fe20000000012 */
[----:B------:R-:W-:-:S07]  /*04b0*/  IMAD.X R5, RZ, RZ, R5, P0 ;  /* 0x000000ffff057224 */ /* 0x000fce00000e0605 */
[----:B------:R-:W-:-:S08]  /*04c0*/  DADD R16, R18, R16 ;  /* 0x0000000012107229 */ /* 0x000fd00000000010 */
[----:B------:R-:W-:-:S08]  /*04d0*/  DADD R14, R16, R14 ;  /* 0x00000000100e7229 */ /* 0x000fd0000000000e */
[----:B------:R-:W-:-:S08]  /*04e0*/  DADD R12, R14, R12 ;  /* 0x000000000e0c7229 */ /* 0x000fd0000000000c */
[----:B------:R-:W-:-:S08]  /*04f0*/  DADD R10, R12, R10 ;  /* 0x000000000c0a7229 */ /* 0x000fd0000000000a */
[----:B------:R-:W-:-:S08]  /*0500*/  DADD R8, R10, R8 ;  /* 0x000000000a087229 */ /* 0x000fd00000000008 */
[----:B------:R-:W-:-:S08]  /*0510*/  DADD R6, R8, R6 ;  /* 0x0000000008067229 */ /* 0x000fd00000000006 */
[----:B--2---:R-:W-:-:S08]  /*0520*/  DADD R24, R6, R24 ;  /* 0x0000000006187229 */ /* 0x004fd00000000018 */
[----:B---3--:R-:W-:Y:S01]  /*0530*/  DADD R24, R24, R22 ;  /* 0x0000000018187229 */ /* 0x008fe20000000016 */
[----:B------:R-:W-:Y:S10]  /*0540*/  BRA.U UP0, `(.L_x_1) ;  /* 0xfffffff900ec7547 */ /* 0x000ff4000b83ffff */
.L_x_0:
[----:B------:R-:W2:Y:S02]  /*0550*/  LDG.E.64 R4, desc[UR6][R2.64] ;  /* 0x0000000602047981 */ /* 0x000ea4000c1e1b00 */
[----:B--2---:R-:W-:-:S07]  /*0560*/  DADD R4, R4, R24 ;  /* 0x0000000004047229 */ /* 0x004fce0000000018 */
[----:B------:R-:W-:Y:S01]  /*0570*/  STG.E.64 desc[UR6][R2.64], R4 ;  /* 0x0000000402007986 */ /* 0x000fe2000c101b06 */
[----:B------:R-:W-:Y:S05]  /*0580*/  EXIT ;  /* 0x000000000000794d */ /* 0x000fea0003800000 */
.L_x_2:
[----:B------:R-:W-:-:S00]  /*0590*/  BRA `(.L_x_2) ;  /* 0xfffffffc00fc7947 */ /* 0x000fc0000383ffff */
[----:B------:R-:W-:-:S00]  /*05a0*/  NOP ;  /* 0x0000000000007918 */ /* 0x000fc00000000000 */
        /* <DEDUP_REMOVED lines=13> */
.L_x_66:


//--------------------- .text._Z12gpukernelWNaILi1EEvPdS0_i --------------------------
	.section	.text._Z12gpukernelWNaILi1EEvPdS0_i,"ax",@progbits
	.align	128
        .global         _Z12gpukernelWNaILi1EEvPdS0_i
        .type           _Z12gpukernelWNaILi1EEvPdS0_i,@function
        .size           _Z12gpukernelWNaILi1EEvPdS0_i,(.L_x_67 - _Z12gpukernelWNaILi1EEvPdS0_i)
        .other          _Z12gpukernelWNaILi1EEvPdS0_i,@"STO_CUDA_ENTRY STV_DEFAULT"
_Z12gpukernelWNaILi1EEvPdS0_i:
.text._Z12gpukernelWNaILi1EEvPdS0_i:
        /* <DEDUP_REMOVED lines=16> */
.L_x_4:
        /* <DEDUP_REMOVED lines=69> */
.L_x_3:
[----:B------:R-:W2:Y:S02]  /*0550*/  LDG.E.64 R4, desc[UR6][R2.64] ;  /* 0x0000000602047981 */ /* 0x000ea4000c1e1b00 */
[----:B--2---:R-:W-:-:S07]  /*0560*/  DADD R4, R4, R24 ;  /* 0x0000000004047229 */ /* 0x004fce0000000018 */
[----:B------:R-:W-:Y:S01]  /*0570*/  STG.E.64 desc[UR6][R2.64], R4 ;  /* 0x0000000402007986 */ /* 0x000fe2000c101b06 */
[----:B------:R-:W-:Y:S05]  /*0580*/  EXIT ;  /* 0x000000000000794d */ /* 0x000fea0003800000 */
.L_x_5:
        /* <DEDUP_REMOVED lines=15> */
.L_x_67:


//--------------------- .text._Z12gpukernelWNbILi2EEvPdS0_i --------------------------
	.section	.text._Z12gpukernelWNbILi2EEvPdS0_i,"ax",@progbits
	.align	128
        .global         _Z12gpukernelWNbILi2EEvPdS0_i
        .type           _Z12gpukernelWNbILi2EEvPdS0_i,@function
        .size           _Z12gpukernelWNbILi2EEvPdS0_i,(.L_x_68 - _Z12gpukernelWNbILi2EEvPdS0_i)
        .other          _Z12gpukernelWNbILi2EEvPdS0_i,@"STO_CUDA_ENTRY STV_DEFAULT"
_Z12gpukernelWNbILi2EEvPdS0_i:
.text._Z12gpukernelWNbILi2EEvPdS0_i:
        /* <DEDUP_REMOVED lines=10> */
[----:B------:R-:W1:Y:S01]  /*00a0*/  LDCU.64 UR8, c[0x0][0x388] ;  /* 0x00007100ff0877ac */ /* 0x000e620008000a00 */
[----:B------:R-:W-:Y:S01]  /*00b0*/  CS2R R24, SRZ ;  /* 0x0000000000187805 */ /* 0x000fe2000001ff00 */
[----:B------:R-:W-:Y:S01]  /*00c0*/  UIADD3 UR4, UPT, UPT, -UR4, URZ, URZ ;  /* 0x000000ff04047290 */ /* 0x000fe2000fffe1ff */
[C---:B0-----:R-:W-:Y:S01]  /*00d0*/  LOP3.LUT R4, R7.reuse, 0x1, RZ, 0xc0, !PT ;  /* 0x0000000107047812 */ /* 0x041fe200078ec0ff */
[----:B------:R-:W-:-:S04]  /*00e0*/  IMAD.SHL.U32 R7, R7, 0x80, RZ ;  /* 0x0000008007077824 */ /* 0x000fc800078e00ff */
[----:B------:R-:W-:-:S03]  /*00f0*/  IMAD.WIDE.U32 R4, R4, 0x8, RZ ;  /* 0x0000000804047825 */ /* 0x000fc600078e00ff */
[----:B------:R-:W-:-:S04]  /*0100*/  LOP3.LUT R4, R4, 0x1ff00, R7, 0xf8, !PT ;  /* 0x0001ff0004047812 */ /* 0x000fc800078ef807 */
[----:B-1----:R-:W-:-:S04]  /*0110*/  IADD3 R4, P0, PT, R4, UR8, RZ ;  /* 0x0000000804047c10 */ /* 0x002fc8000ff1e0ff */
[----:B------:R-:W-:-:S04]  /*0120*/  IADD3 R4, P1, PT, R4, 0x1000, RZ ;  /* 0x0000100004047810 */ /* 0x000fc80007f3e0ff */
[----:B------:R-:W-:-:S09]  /*0130*/  IADD3.X R5, PT, PT, RZ, UR9, R5, P1, P0 ;  /* 0x00000009ff057c10 */ /* 0x000fd20008fe0405 */
.L_x_7:
        /* <DEDUP_REMOVED lines=69> */
.L_x_6:
[----:B------:R-:W2:Y:S02]  /*0590*/  LDG.E.64 R4, desc[UR6][R2.64] ;  /* 0x0000000602047981 */ /* 0x000ea4000c1e1b00 */
[----:B--2---:R-:W-:-:S07]  /*05a0*/  DADD R4, R4, R24 ;  /* 0x0000000004047229 */ /* 0x004fce0000000018 */
[----:B------:R-:W-:Y:S01]  /*05b0*/  STG.E.64 desc[UR6][R2.64], R4 ;  /* 0x0000000402007986 */ /* 0x000fe2000c101b06 */
[----:B------:R-:W-:Y:S05]  /*05c0*/  EXIT ;  /* 0x000000000000794d */ /* 0x000fea0003800000 */
.L_x_8:
        /* <DEDUP_REMOVED lines=11> */
.L_x_68:


//--------------------- .text._Z12gpukernelWNaILi2EEvPdS0_i --------------------------
	.section	.text._Z12gpukernelWNaILi2EEvPdS0_i,"ax",@progbits
	.align	128
        .global         _Z12gpukernelWNaILi2EEvPdS0_i
        .type           _Z12gpukernelWNaILi2EEvPdS0_i,@function
        .size           _Z12gpukernelWNaILi2EEvPdS0_i,(.L_x_69 - _Z12gpukernelWNaILi2EEvPdS0_i)
        .other          _Z12gpukernelWNaILi2EEvPdS0_i,@"STO_CUDA_ENTRY STV_DEFAULT"
_Z12gpukernelWNaILi2EEvPdS0_i:
.text._Z12gpukernelWNaILi2EEvPdS0_i:
        /* <DEDUP_REMOVED lines=14> */
[C---:B------:R-:W-:Y:S02]  /*00e0*/  IMAD.SHL.U32 R7, R9.reuse, 0x80, RZ ;  /* 0x0000008009077824 */ /* 0x040fe400078e00ff */
[----:B------:R-:W-:Y:S02]  /*00f0*/  IMAD.SHL.U32 R0, R9, 0x10, RZ ;  /* 0x0000001009007824 */ /* 0x000fe400078e00ff */
[----:B------:R-:W-:-:S03]  /*0100*/  IMAD.WIDE.U32 R4, R4, 0x8, RZ ;  /* 0x0000000804047825 */ /* 0x000fc600078e00ff */
[----:B------:R-:W-:Y:S02]  /*0110*/  LOP3.LUT R0, R0, 0x3fe0, RZ, 0xc0, !PT ;  /* 0x00003fe000007812 */ /* 0x000fe400078ec0ff */
[----:B------:R-:W-:Y:S02]  /*0120*/  LOP3.LUT R4, R4, 0x1ff00, R7, 0xf8, !PT ;  /* 0x0001ff0004047812 */ /* 0x000fe400078ef807 */
[----:B------:R-:W-:Y:S02]  /*0130*/  LOP3.LUT R0, R0, 0x1, R9, 0xf8, !PT ;  /* 0x0000000100007812 */ /* 0x000fe400078ef809 */
[----:B-1----:R-:W-:-:S04]  /*0140*/  IADD3 R4, P0, PT, R4, UR8, RZ ;  /* 0x0000000804047c10 */ /* 0x002fc8000ff1e0ff */
[----:B------:R-:W-:-:S04]  /*0150*/  IADD3 R4, P1, PT, R4, 0x80, RZ ;  /* 0x0000008004047810 */ /* 0x000fc80007f3e0ff */
[----:B------:R-:W-:-:S09]  /*0160*/  IADD3.X R5, PT, PT, RZ, UR9, R5, P1, P0 ;  /* 0x00000009ff057c10 */ /* 0x000fd20008fe0405 */
.L_x_10:
        /* <DEDUP_REMOVED lines=20> */
[----:B------:R-:W5:Y:S01]  /*02b0*/  LDG.E.64 R16, desc[UR6][R4.64+0x60] ;  /* 0x0000600604107981 */ /* 0x000f62000c1e1b00 */
[----:B------:R-:W-:-:S06]  /*02c0*/  VIADD R27, R0, 0x200 ;  /* 0x00000200001b7836 */ /* 0x000fcc0000000000 */
[----:B------:R-:W-:Y:S01]  /*02d0*/  DADD R24, R24, R8 ;  /* 0x0000000018187229 */ /* 0x000fe20000000008 */
[----:B------:R-:W0:Y:S07]  /*02e0*/  LDC.64 R8, c[0x0][0x388] ;  /* 0x0000e200ff087b82 */ /* 0x000e2e0000000a00 */
[----:B------:R-:W-:Y:S01]  /*02f0*/  DADD R24, R24, R10 ;  /* 0x0000000018187229 */ /* 0x000fe2000000000a */
[----:B------:R-:W5:Y:S07]  /*0300*/  LDG.E.64 R10, desc[UR6][R4.64+0x70] ;  /* 0x00007006040a7981 */ /* 0x000f6e000c1e1b00 */
[----:B------:R-:W-:Y:S01]  /*0310*/  DADD R24, R24, R6 ;  /* 0x0000000018187229 */ /* 0x000fe20000000006 */
[----:B0-----:R-:W-:-:S05]  /*0320*/  IMAD.WIDE.U32 R8, R27, 0x8, R8 ;  /* 0x000000081b087825 */ /* 0x001fca00078e0008 */
[----:B------:R-:W5:Y:S02]  /*0330*/  LDG.E.64 R6, desc[UR6][R8.64] ;  /* 0x0000000608067981 */ /* 0x000f64000c1e1b00 */
[----:B--2---:R-:W-:Y:S02]  /*0340*/  DADD R24, R24, R14 ;  /* 0x0000000018187229 */ /* 0x004fe4000000000e */
[----:B------:R-:W2:Y:S06]  /*0350*/  LDG.E.64 R14, desc[UR6][R8.64+0x10] ;  /* 0x00001006080e7981 */ /* 0x000eac000c1e1b00 */
        /* <DEDUP_REMOVED lines=25> */
[----:B------:R-:W5:Y:S04]  /*04f0*/  LDG.E.64 R16, desc[UR6][R8.64+0xe0] ;  /* 0x0000e00608107981 */ /* 0x000f68000c1e1b00 */
[----:B------:R-:W5:Y:S01]  /*0500*/  LDG.E.64 R24, desc[UR6][R8.64+0xf0] ;  /* 0x0000f00608187981 */ /* 0x000f62000c1e1b00 */
[----:B------:R-:W-:Y:S01]  /*0510*/  UIADD3 UR4, UPT, UPT, UR4, 0x1, URZ ;  /* 0x0000000104047890 */ /* 0x000fe2000fffe0ff */
[----:B------:R-:W-:Y:S01]  /*0520*/  IADD3 R4, P0, PT, R4, 0x2000, RZ ;  /* 0x0000200004047810 */ /* 0x000fe20007f1e0ff */
[----:B------:R-:W-:-:S02]  /*0530*/  VIADD R0, R0, 0x400 ;  /* 0x0000040000007836 */ /* 0x000fc40000000000 */
[----:B------:R-:W-:Y:S02]  /*0540*/  UISETP.NE.AND UP0, UPT, UR4, URZ, UPT ;  /* 0x000000ff0400728c */ /* 0x000fe4000bf05270 */
[----:B------:R-:W-:Y:S01]  /*0550*/  IMAD.X R5, RZ, RZ, R5, P0 ;  /* 0x000000ffff057224 */ /* 0x000fe200000e0605 */
[----:B------:R-:W-:-:S08]  /*0560*/  DADD R10, R26, R10 ;  /* 0x000000001a0a7229 */ /* 0x000fd0000000000a */
[----:B------:R-:W-:-:S08]  /*0570*/  DADD R6, R10, R6 ;  /* 0x000000000a067229 */ /* 0x000fd00000000006 */
[----:B--2---:R-:W-:-:S08]  /*0580*/  DADD R6, R6, R14 ;  /* 0x0000000006067229 */ /* 0x004fd0000000000e */
[----:B---3--:R-:W-:-:S08]  /*0590*/  DADD R6, R6, R12 ;  /* 0x0000000006067229 */ /* 0x008fd0000000000c */
[----:B----4-:R-:W-:-:S08]  /*05a0*/  DADD R6, R6, R18 ;  /* 0x0000000006067229 */ /* 0x010fd00000000012 */
[----:B-----5:R-:W-:-:S08]  /*05b0*/  DADD R6, R6, R22 ;  /* 0x0000000006067229 */ /* 0x020fd00000000016 */
[----:B------:R-:W-:-:S08]  /*05c0*/  DADD R6, R6, R20 ;  /* 0x0000000006067229 */ /* 0x000fd00000000014 */
[----:B------:R-:W-:-:S08]  /*05d0*/  DADD R6, R6, R16 ;  /* 0x0000000006067229 */ /* 0x000fd00000000010 */
[----:B------:R-:W-:Y:S01]  /*05e0*/  DADD R24, R6, R24 ;  /* 0x0000000006187229 */ /* 0x000fe20000000018 */
[----:B------:R-:W-:Y:S10]  /*05f0*/  BRA.U UP0, `(.L_x_10) ;  /* 0xfffffff900dc7547 */ /* 0x000ff4000b83ffff */
.L_x_9:
[----:B------:R-:W2:Y:S02]  /*0600*/  LDG.E.64 R4, desc[UR6][R2.64] ;  /* 0x0000000602047981 */ /* 0x000ea4000c1e1b00 */
[----:B--2---:R-:W-:-:S07]  /*0610*/  DADD R4, R4, R24 ;  /* 0x0000000004047229 */ /* 0x004fce0000000018 */
[----:B------:R-:W-:Y:S01]  /*0620*/  STG.E.64 desc[UR6][R2.64], R4 ;  /* 0x0000000402007986 */ /* 0x000fe2000c101b06 */
[----:B------:R-:W-:Y:S05]  /*0630*/  EXIT ;  /* 0x000000000000794d */ /* 0x000fea0003800000 */
.L_x_11:
        /* <DEDUP_REMOVED lines=12> */
.L_x_69:


//--------------------- .text._Z12gpukernelWNbILi4EEvPdS0_i --------------------------
	.section	.text._Z12gpukernelWNbILi4EEvPdS0_i,"ax",@progbits
	.align	128
        .global         _Z12gpukernelWNbILi4EEvPdS0_i
        .type           _Z12gpukernelWNbILi4EEvPdS0_i,@function
        .size           _Z12gpukernelWNbILi4EEvPdS0_i,(.L_x_70 - _Z12gpukernelWNbILi4EEvPdS0_i)
        .other          _Z12gpukernelWNbILi4EEvPdS0_i,@"STO_CUDA_ENTRY STV_DEFAULT"
_Z12gpukernelWNbILi4EEvPdS0_i:
.text._Z12gpukernelWNbILi4EEvPdS0_i:
        /* <DEDUP_REMOVED lines=20> */
.L_x_13:
        /* <DEDUP_REMOVED lines=69> */
.L_x_12:
[----:B------:R-:W2:Y:S02]  /*0590*/  LDG.E.64 R4, desc[UR6][R2.64] ;  /* 0x0000000602047981 */ /* 0x000ea4000c1e1b00 */
[----:B--2---:R-:W-:-:S07]  /*05a0*/  DADD R4, R4, R24 ;  /* 0x0000000004047229 */ /* 0x004fce0000000018 */
[----:B------:R-:W-:Y:S01]  /*05b0*/  STG.E.64 desc[UR6][R2.64], R4 ;  /* 0x0000000402007986 */ /* 0x000fe2000c101b06 */
[----:B------:R-:W-:Y:S05]  /*05c0*/  EXIT ;  /* 0x000000000000794d */ /* 0x000fea0003800000 */
.L_x_14:
        /* <DEDUP_REMOVED lines=11> */
.L_x_70:


//--------------------- .text._Z12gpukernelWNaILi4EEvPdS0_i --------------------------
	.section	.text._Z12gpukernelWNaILi4EEvPdS0_i,"ax",@progbits
	.align	128
        .global         _Z12gpukernelWNaILi4EEvPdS0_i
        .type           _Z12gpukernelWNaILi4EEvPdS0_i,@function
        .size           _Z12gpukernelWNaILi4EEvPdS0_i,(.L_x_71 - _Z12gpukernelWNaILi4EEvPdS0_i)
        .other          _Z12gpukernelWNaILi4EEvPdS0_i,@"STO_CUDA_ENTRY STV_DEFAULT"
_Z12gpukernelWNaILi4EEvPdS0_i:
.text._Z12gpukernelWNaILi4EEvPdS0_i:
        /* <DEDUP_REMOVED lines=10> */
[----:B------:R-:W-:Y:S01]  /*00a0*/  IMAD.MOV.U32 R3, RZ, RZ, RZ ;  /* 0x000000ffff037224 */ /* 0x000fe200078e00ff */
[----:B------:R-:W-:Y:S01]  /*00b0*/  CS2R R24, SRZ ;  /* 0x0000000000187805 */ /* 0x000fe2000001ff00 */
[C---:B0-----:R-:W-:Y:S01]  /*00c0*/  IMAD.SHL.U32 R0, R2.reuse, 0x8, RZ ;  /* 0x0000000802007824 */ /* 0x041fe200078e00ff */
[----:B------:R-:W-:-:S04]  /*00d0*/  LOP3.LUT R2, R2, 0x3, RZ, 0xc0, !PT ;  /* 0x0000000302027812 */ /* 0x000fc800078ec0ff */
[----:B------:R-:W-:-:S07]  /*00e0*/  LOP3.LUT R0, R0, 0x1fe0, RZ, 0xc0, !PT ;  /* 0x00001fe000007812 */ /* 0x000fce00078ec0ff */
.L_x_16:
[----:B------:R-:W0:Y:S01]  /*00f0*/  LDC.64 R6, c[0x0][0x388] ;  /* 0x0000e200ff067b82 */ /* 0x000e220000000a00 */
[----:B------:R-:W-:-:S05]  /*0100*/  LEA R27, R3, R2, 0xa ;  /* 0x00000002031b7211 */ /* 0x000fca00078e50ff */
[----:B------:R-:W-:-:S04]  /*0110*/  IMAD.IADD R27, R0, 0x1, R27 ;  /* 0x00000001001b7824 */ /* 0x000fc800078e021b */
[----:B0-----:R-:W-:-:S05]  /*0120*/  IMAD.WIDE.U32 R8, R27, 0x8, R6 ;  /* 0x000000081b087825 */ /* 0x001fca00078e0006 */
[----:B------:R-:W2:Y:S04]  /*0130*/  LDG.E.64 R10, desc[UR4][R8.64] ;  /* 0x00000004080a7981 */ /* 0x000ea8000c1e1b00 */
[----:B------:R-:W3:Y:S04]  /*0140*/  LDG.E.64 R12, desc[UR4][R8.64+0x20] ;  /* 0x00002004080c7981 */ /* 0x000ee8000c1e1b00 */
[----:B------:R-:W4:Y:S04]  /*0150*/  LDG.E.64 R14, desc[UR4][R8.64+0x40] ;  /* 0x00004004080e7981 */ /* 0x000f28000c1e1b00 */
[----:B------:R-:W5:Y:S04]  /*0160*/  LDG.E.64 R16, desc[UR4][R8.64+0x60] ;  /* 0x0000600408107981 */ /* 0x000f68000c1e1b00 */
[----:B------:R-:W5:Y:S04]  /*0170*/  LDG.E.64 R18, desc[UR4][R8.64+0x80] ;  /* 0x0000800408127981 */ /* 0x000f68000c1e1b00 */
[----:B------:R-:W5:Y:S04]  /*0180*/  LDG.E.64 R20, desc[UR4][R8.64+0xa0] ;  /* 0x0000a00408147981 */ /* 0x000f68000c1e1b00 */
[----:B------:R-:W5:Y:S04]  /*0190*/  LDG.E.64 R22, desc[UR4][R8.64+0xc0] ;  /* 0x0000c00408167981 */ /* 0x000f68000c1e1b00 */
[----:B------:R-:W5:Y:S01]  /*01a0*/  LDG.E.64 R8, desc[UR4][R8.64+0xe0] ;  /* 0x0000e00408087981 */ /* 0x000f62000c1e1b00 */
[----:B------:R-:W-:-:S05]  /*01b0*/  IADD3 R29, PT, PT, R27, 0x100, RZ ;  /* 0x000001001b1d7810 */ /* 0x000fca0007ffe0ff */
[----:B------:R-:W-:Y:S01]  /*01c0*/  IMAD.WIDE.U32 R28, R29, 0x8, R6 ;  /* 0x000000081d1c7825 */ /* 0x000fe200078e0006 */
[----:B--2---:R-:W-:-:S04]  /*01d0*/  DADD R10, R10, R24 ;  /* 0x000000000a0a7229 */ /* 0x004fc80000000018 */
[----:B------:R-:W2:Y:S04]  /*01e0*/  LDG.E.64 R24, desc[UR4][R28.64+0xc0] ;  /* 0x0000c0041c187981 */ /* 0x000ea8000c1e1b00 */
[----:B---3--:R-:W-:Y:S02]  /*01f0*/  DADD R12, R10, R12 ;  /* 0x000000000a0c7229 */ /* 0x008fe4000000000c */
[----:B------:R-:W3:Y:S06]  /*0200*/  LDG.E.64 R10, desc[UR4][R28.64] ;  /* 0x000000041c0a7981 */ /* 0x000eec000c1e1b00 */
[----:B----4-:R-:W-:-:S02]  /*0210*/  DADD R14, R12, R14 ;  /* 0x000000000c0e7229 */ /* 0x010fc4000000000e */
[----:B------:R-:W4:Y:S06]  /*0220*/  LDG.E.64 R12, desc[UR4][R28.64+0x20] ;  /* 0x000020041c0c7981 */ /* 0x000f2c000c1e1b00 */
[----:B-----5:R-:W-:Y:S02]  /*0230*/  DADD R16, R14, R16 ;  /* 0x000000000e107229 */ /* 0x020fe40000000010 */
[----:B------:R-:W5:Y:S06]  /*0240*/  LDG.E.64 R14, desc[UR4][R28.64+0x40] ;  /* 0x000040041c0e7981 */ /* 0x000f6c000c1e1b00 */
[----:B------:R-:W-:-:S02]  /*0250*/  DADD R18, R16, R18 ;  /* 0x0000000010127229 */ /* 0x000fc40000000012 */
[----:B------:R-:W2:Y:S06]  /*0260*/  LDG.E.64 R16, desc[UR4][R28.64+0x60] ;  /* 0x000060041c107981 */ /* 0x000eac000c1e1b00 */
[----:B------:R-:W-:Y:S02]  /*0270*/  DADD R20, R18, R20 ;  /* 0x0000000012147229 */ /* 0x000fe40000000014 */
[----:B------:R-:W2:Y:S06]  /*0280*/  LDG.E.64 R18, desc[UR4][R28.64+0x80] ;  /* 0x000080041c127981 */ /* 0x000eac000c1e1b00 */
[----:B------:R-:W-:-:S02]  /*0290*/  DADD R22, R20, R22 ;  /* 0x0000000014167229 */ /* 0x000fc40000000016 */
[----:B------:R-:W2:Y:S06]  /*02a0*/  LDG.E.64 R20, desc[UR4][R28.64+0xa0] ;  /* 0x0000a0041c147981 */ /* 0x000eac000c1e1b00 */
[----:B------:R-:W-:Y:S02]  /*02b0*/  DADD R8, R22, R8 ;  /* 0x0000000016087229 */ /* 0x000fe40000000008 */
[----:B------:R-:W2:Y:S06]  /*02c0*/  LDG.E.64 R22, desc[UR4][R28.64+0xe0] ;  /* 0x0000e0041c167981 */ /* 0x000eac000c1e1b00 */
[----:B---3--:R-:W-:Y:S01]  /*02d0*/  DADD R10, R8, R10 ;  /* 0x00000000080a7229 */ /* 0x008fe2000000000a */
[----:B------:R-:W-:-:S04]  /*02e0*/  VIADD R9, R27, 0x200 ;  /* 0x000002001b097836 */ /* 0x000fc80000000000 */
[----:B------:R-:W-:-:S03]  /*02f0*/  IMAD.WIDE.U32 R8, R9, 0x8, R6 ;  /* 0x0000000809087825 */ /* 0x000fc600078e0006 */
[----:B----4-:R-:W-:Y:S02]  /*0300*/  DADD R12, R10, R12 ;  /* 0x000000000a0c7229 */ /* 0x010fe4000000000c */
[----:B------:R-:W3:Y:S06]  /*0310*/  LDG.E.64 R10, desc[UR4][R8.64] ;  /* 0x00000004080a7981 */ /* 0x000eec000c1e1b00 */
[----:B-----5:R-:W-:Y:S02]  /*0320*/  DADD R14, R12, R14 ;  /* 0x000000000c0e7229 */ /* 0x020fe4000000000e */
[----:B------:R-:W4:Y:S06]  /*0330*/  LDG.E.64 R12, desc[UR4][R8.64+0x20] ;  /* 0x00002004080c7981 */ /* 0x000f2c000c1e1b00 */
[----:B--2---:R-:W-:-:S02]  /*0340*/  DADD R16, R14, R16 ;  /* 0x000000000e107229 */ /* 0x004fc40000000010 */
[----:B------:R-:W2:Y:S06]  /*0350*/  LDG.E.64 R14, desc[UR4][R8.64+0x40] ;  /* 0x00004004080e7981 */ /* 0x000eac000c1e1b00 */
[----:B------:R-:W-:Y:S02]  /*0360*/  DADD R18, R16, R18 ;  /* 0x0000000010127229 */ /* 0x000fe40000000012 */
[----:B------:R-:W5:Y:S06]  /*0370*/  LDG.E.64 R16, desc[UR4][R8.64+0x60] ;  /* 0x0000600408107981 */ /* 0x000f6c000c1e1b00 */
[----:B------:R-:W-:-:S02]  /*0380*/  DADD R20, R18, R20 ;  /* 0x0000000012147229 */ /* 0x000fc40000000014 */
[----:B------:R-:W5:Y:S06]  /*0390*/  LDG.E.64 R18, desc[UR4][R8.64+0x80] ;  /* 0x0000800408127981 */ /* 0x000f6c000c1e1b00 */
[----:B------:R-:W-:Y:S02]  /*03a0*/  DADD R24, R20, R24 ;  /* 0x0000000014187229 */ /* 0x000fe40000000018 */
[----:B------:R-:W5:Y:S06]  /*03b0*/  LDG.E.64 R20, desc[UR4][R8.64+0xa0] ;  /* 0x0000a00408147981 */ /* 0x000f6c000c1e1b00 */
[----:B------:R-:W-:-:S02]  /*03c0*/  DADD R22, R24, R22 ;  /* 0x0000000018167229 */ /* 0x000fc40000000016 */
[----:B------:R-:W5:Y:S01]  /*03d0*/  LDG.E.64 R24, desc[UR4][R8.64+0xc0] ;  /* 0x0000c00408187981 */ /* 0x000f62000c1e1b00 */
[----:B------:R-:W-:-:S03]  /*03e0*/  IADD3 R29, PT, PT, R27, 0x300, RZ ;  /* 0x000003001b1d7810 */ /* 0x000fc60007ffe0ff */
[----:B------:R-:W5:Y:S02]  /*03f0*/  LDG.E.64 R26, desc[UR4][R8.64+0xe0] ;  /* 0x0000e004081a7981 */ /* 0x000f64000c1e1b00 */
[----:B------:R-:W-:-:S05]  /*0400*/  IMAD.WIDE.U32 R6, R29, 0x8, R6 ;  /* 0x000000081d067825 */ /* 0x000fca00078e0006 */
[----:B------:R-:W5:Y:S01]  /*0410*/  LDG.E.64 R8, desc[UR4][R6.64+0x80] ;  /* 0x0000800406087981 */ /* 0x000f62000c1e1b00 */
[----:B---3--:R-:W-:-:S03]  /*0420*/  DADD R22, R22, R10 ;  /* 0x0000000016167229 */ /* 0x008fc6000000000a */
[----:B------:R-:W3:Y:S05]  /*0430*/  LDG.E.64 R10, desc[UR4][R6.64] ;  /* 0x00000004060a7981 */ /* 0x000eea000c1e1b00 */
[----:B----4-:R-:W-:Y:S01]  /*0440*/  DADD R22, R22, R12 ;  /* 0x0000000016167229 */ /* 0x010fe2000000000c */
[----:B------:R-:W4:Y:S07]  /*0450*/  LDG.E.64 R12, desc[UR4][R6.64+0x20] ;  /* 0x00002004060c7981 */ /* 0x000f2e000c1e1b00 */
[----:B--2---:R-:W-:Y:S01]  /*0460*/  DADD R22, R22, R14 ;  /* 0x0000000016167229 */ /* 0x004fe2000000000e */
[----:B------:R-:W2:Y:S07]  /*0470*/  LDG.E.64 R14, desc[UR4][R6.64+0x40] ;  /* 0x00004004060e7981 */ /* 0x000eae000c1e1b00 */
[----:B-----5:R-:W-:Y:S01]  /*0480*/  DADD R22, R22, R16 ;  /* 0x0000000016167229 */ /* 0x020fe20000000010 */
[----:B------:R-:W5:Y:S07]  /*0490*/  LDG.E.64 R16, desc[UR4][R6.64+0x60] ;  /* 0x0000600406107981 */ /* 0x000f6e000c1e1b00 */
[----:B------:R-:W-:-:S02]  /*04a0*/  DADD R18, R22, R18 ;  /* 0x0000000016127229 */ /* 0x000fc40000000012 */
[----:B------:R-:W5:Y:S06]  /*04b0*/  LDG.E.64 R22, desc[UR4][R6.64+0xe0] ;  /* 0x0000e00406167981 */ /* 0x000f6c000c1e1b00 */
[----:B------:R-:W-:Y:S02]  /*04c0*/  DADD R20, R18, R20 ;  /* 0x0000000012147229 */ /* 0x000fe40000000014 */
[----:B------:R-:W5:Y:S06]  /*04d0*/  LDG.E.64 R18, desc[UR4][R6.64+0xa0] ;  /* 0x0000a00406127981 */ /* 0x000f6c000c1e1b00 */
[----:B------:R-:W-:-:S02]  /*04e0*/  DADD R24, R20, R24 ;  /* 0x0000000014187229 */ /* 0x000fc40000000018 */
[----:B------:R-:W5:Y:S06]  /*04f0*/  LDG.E.64 R20, desc[UR4][R6.64+0xc0] ;  /* 0x0000c00406147981 */ /* 0x000f6c000c1e1b00 */
[----:B------:R-:W-:Y:S01]  /*0500*/  DADD R24, R24, R26 ;  /* 0x0000000018187229 */ /* 0x000fe2000000001a */
[----:B------:R-:W-:-:S04]  /*0510*/  IADD3 R3, PT, PT, R3, 0x1, RZ ;  /* 0x0000000103037810 */ /* 0x000fc80007ffe0ff */
[----:B------:R-:W-:-:S03]  /*0520*/  ISETP.NE.AND P0, PT, R3, UR6, PT ;  /* 0x0000000603007c0c */ /* 0x000fc6000bf05270 */
[----:B---3--:R-:W-:-:S08]  /*0530*/  DADD R10, R24, R10 ;  /* 0x00000000180a7229 */ /* 0x008fd0000000000a */
[----:B----4-:R-:W-:-:S08]  /*0540*/  DADD R10, R10, R12 ;  /* 0x000000000a0a7229 */ /* 0x010fd0000000000c */
[----:B--2---:R-:W-:-:S08]  /*0550*/  DADD R10, R10, R14 ;  /* 0x000000000a0a7229 */ /* 0x004fd0000000000e */
[----:B-----5:R-:W-:-:S08]  /*0560*/  DADD R10, R10, R16 ;  /* 0x000000000a0a7229 */ /* 0x020fd00000000010 */
[----:B------:R-:W-:-:S08]  /*0570*/  DADD R8, R10, R8 ;  /* 0x000000000a087229 */ /* 0x000fd00000000008 */
[----:B------:R-:W-:-:S08]  /*0580*/  DADD R8, R8, R18 ;  /* 0x0000000008087229 */ /* 0x000fd00000000012 */
[----:B------:R-:W-:-:S08]  /*0590*/  DADD R8, R8, R20 ;  /* 0x0000000008087229 */ /* 0x000fd00000000014 */
[----:B------:R-:W-:Y:S01]  /*05a0*/  DADD R24, R8, R22 ;  /* 0x0000000008187229 */ /* 0x000fe20000000016 */
[----:B------:R-:W-:Y:S10]  /*05b0*/  @P0 BRA `(.L_x_16) ;  /* 0xfffffff800cc0947 */ /* 0x000ff4000383ffff */
.L_x_15:
[----:B------:R-:W2:Y:S02]  /*05c0*/  LDG.E.64 R2, desc[UR4][R4.64] ;  /* 0x0000000404027981 */ /* 0x000ea4000c1e1b00 */
[----:B--2---:R-:W-:-:S07]  /*05d0*/  DADD R2, R2, R24 ;  /* 0x0000000002027229 */ /* 0x004fce0000000018 */
[----:B------:R-:W-:Y:S01]  /*05e0*/  STG.E.64 desc[UR4][R4.64], R2 ;  /* 0x0000000204007986 */ /* 0x000fe2000c101b04 */
[----:B------:R-:W-:Y:S05]  /*05f0*/  EXIT ;  /* 0x000000000000794d */ /* 0x000fea0003800000 */
.L_x_17:
        /* <DEDUP_REMOVED lines=16> */
.L_x_71:


//--------------------- .text._Z12gpukernelWNbILi8EEvPdS0_i --------------------------
	.section	.text._Z12gpukernelWNbILi8EEvPdS0_i,"ax",@progbits
	.align	128
        .global         _Z12gpukernelWNbILi8EEvPdS0_i
        .type           _Z12gpukernelWNbILi8EEvPdS0_i,@function
        .size           _Z12gpukernelWNbILi8EEvPdS0_i,(.L_x_72 - _Z12gpukernelWNbILi8EEvPdS0_i)
        .other          _Z12gpukernelWNbILi8EEvPdS0_i,@"STO_CUDA_ENTRY STV_DEFAULT"
_Z12gpukernelWNbILi8EEvPdS0_i:
.text._Z12gpukernelWNbILi8EEvPdS0_i:
        /* <DEDUP_REMOVED lines=20> */
.L_x_19:
        /* <DEDUP_REMOVED lines=69> */
.L_x_18:
[----:B------:R-:W2:Y:S02]  /*0590*/  LDG.E.64 R4, desc[UR6][R2.64] ;  /* 0x0000000602047981 */ /* 0x000ea4000c1e1b00 */
[----:B--2---:R-:W-:-:S07]  /*05a0*/  DADD R4, R4, R24 ;  /* 0x0000000004047229 */ /* 0x004fce0000000018 */
[----:B------:R-:W-:Y:S01]  /*05b0*/  STG.E.64 desc[UR6][R2.64], R4 ;  /* 0x0000000402007986 */ /* 0x000fe2000c101b06 */
[----:B------:R-:W-:Y:S05]  /*05c0*/  EXIT ;  /* 0x000000000000794d */ /* 0x000fea0003800000 */
.L_x_20:
        /* <DEDUP_REMOVED lines=11> */
.L_x_72:


//--------------------- .text._Z12gpukernelWNaILi8EEvPdS0_i --------------------------
	.section	.text._Z12gpukernelWNaILi8EEvPdS0_i,"ax",@progbits
	.align	128
        .global         _Z12gpukernelWNaILi8EEvPdS0_i
        .type           _Z12gpukernelWNaILi8EEvPdS0_i,@function
        .size           _Z12gpukernelWNaILi8EEvPdS0_i,(.L_x_73 - _Z12gpukernelWNaILi8EEvPdS0_i)
        .other          _Z12gpukernelWNaILi8EEvPdS0_i,@"STO_CUDA_ENTRY STV_DEFAULT"
_Z12gpukernelWNaILi8EEvPdS0_i:
.text._Z12gpukernelWNaILi8EEvPdS0_i:
        /* <DEDUP_REMOVED lines=11> */
[----:B------:R-:W-:Y:S02]  /*00b0*/  CS2R R16, SRZ ;  /* 0x0000000000107805 */ /* 0x000fe4000001ff00 */
[C---:B0-----:R-:W-:Y:S02]  /*00c0*/  SHF.L.U32 R0, R2.reuse, 0x2, RZ ;  /* 0x0000000202007819 */ /* 0x041fe400000006ff */
[----:B------:R-:W-:Y:S02]  /*00d0*/  LOP3.LUT R2, R2, 0x7, RZ, 0xc0, !PT ;  /* 0x0000000702027812 */ /* 0x000fe400078ec0ff */
[----:B------:R-:W-:-:S07]  /*00e0*/  LOP3.LUT R0, R0, 0xfe0, RZ, 0xc0, !PT ;  /* 0x00000fe000007812 */ /* 0x000fce00078ec0ff */
.L_x_22:
        /* <DEDUP_REMOVED lines=11> */
[----:B------:R0:W5:Y:S02]  /*01a0*/  LDG.E.64 R24, desc[UR4][R28.64+0x4c0] ;  /* 0x0004c0041c187981 */ /* 0x000164000c1e1b00 */
[----:B0-----:R-:W-:-:S04]  /*01b0*/  VIADD R29, R27, 0x180 ;  /* 0x000001801b1d7836 */ /* 0x001fc80000000000 */
[----:B------:R-:W-:Y:S01]  /*01c0*/  IMAD.WIDE.U32 R28, R29, 0x8, R6 ;  /* 0x000000081d1c7825 */ /* 0x000fe200078e0006 */
[----:B--2---:R-:W-:Y:S01]  /*01d0*/  DADD R22, R22, R16 ;  /* 0x0000000016167229 */ /* 0x004fe20000000010 */
[----:B------:R-:W-:-:S05]  /*01e0*/  IADD3 R17, PT, PT, R27, 0x100, RZ ;  /* 0x000001001b117810 */ /* 0x000fca0007ffe0ff */
[----:B------:R-:W-:Y:S02]  /*01f0*/  IMAD.WIDE.U32 R16, R17, 0x8, R6 ;  /* 0x0000000811107825 */ /* 0x000fe400078e0006 */
[----:B---3--:R-:W-:-:S03]  /*0200*/  DADD R18, R22, R18 ;  /* 0x0000000016127229 */ /* 0x008fc60000000012 */
[----:B------:R-:W2:Y:S05]  /*0210*/  LDG.E.64 R22, desc[UR4][R16.64] ;  /* 0x0000000410167981 */ /* 0x000eaa000c1e1b00 */
[----:B----4-:R-:W-:Y:S02]  /*0220*/  DADD R20, R18, R20 ;  /* 0x0000000012147229 */ /* 0x010fe40000000014 */
[----:B------:R-:W3:Y:S06]  /*0230*/  LDG.E.64 R18, desc[UR4][R16.64+0x40] ;  /* 0x0000400410127981 */ /* 0x000eec000c1e1b00 */
[----:B-----5:R-:W-:-:S02]  /*0240*/  DADD R14, R20, R14 ;  /* 0x00000000140e7229 */ /* 0x020fc4000000000e */
[----:B------:R-:W4:Y:S06]  /*0250*/  LDG.E.64 R20, desc[UR4][R16.64+0x80] ;  /* 0x0000800410147981 */ /* 0x000f2c000c1e1b00 */
[----:B------:R-:W-:Y:S02]  /*0260*/  DADD R12, R14, R12 ;  /* 0x000000000e0c7229 */ /* 0x000fe4000000000c */
[----:B------:R-:W5:Y:S04]  /*0270*/  LDG.E.64 R14, desc[UR4][R28.64] ;  /* 0x000000041c0e7981 */ /* 0x000f68000c1e1b00 */
[----:B------:R-:W5:Y:S02]  /*0280*/  LDG.E.64 R16, desc[UR4][R16.64+0xc0] ;  /* 0x0000c00410107981 */ /* 0x000f64000c1e1b00 */
[----:B------:R-:W-:-:S02]  /*0290*/  DADD R8, R12, R8 ;  /* 0x000000000c087229 */ /* 0x000fc40000000008 */
[----:B------:R-:W5:Y:S06]  /*02a0*/  LDG.E.64 R12, desc[UR4][R28.64+0xc0] ;  /* 0x0000c0041c0c7981 */ /* 0x000f6c000c1e1b00 */
[----:B------:R-:W-:Y:S02]  /*02b0*/  DADD R10, R8, R10 ;  /* 0x00000000080a7229 */ /* 0x000fe4000000000a */
[----:B------:R-:W5:Y:S06]  /*02c0*/  LDG.E.64 R8, desc[UR4][R28.64+0x40] ;  /* 0x000040041c087981 */ /* 0x000f6c000c1e1b00 */
[----:B------:R-:W-:-:S02]  /*02d0*/  DADD R24, R10, R24 ;  /* 0x000000000a187229 */ /* 0x000fc40000000018 */
[----:B------:R0:W5:Y:S02]  /*02e0*/  LDG.E.64 R10, desc[UR4][R28.64+0x80] ;  /* 0x000080041c0a7981 */ /* 0x000164000c1e1b00 */
[----:B0-----:R-:W-:-:S05]  /*02f0*/  IADD3 R29, PT, PT, R27, 0x280, RZ ;  /* 0x000002801b1d7810 */ /* 0x001fca0007ffe0ff */
[----:B------:R-:W-:Y:S01]  /*0300*/  IMAD.WIDE.U32 R28, R29, 0x8, R6 ;  /* 0x000000081d1c7825 */ /* 0x000fe200078e0006 */
[----:B--2---:R-:W-:Y:S01]  /*0310*/  DADD R24, R24, R22 ;  /* 0x0000000018187229 */ /* 0x004fe20000000016 */
[----:B------:R-:W-:-:S05]  /*0320*/  IADD3 R23, PT, PT, R27, 0x200, RZ ;  /* 0x000002001b177810 */ /* 0x000fca0007ffe0ff */
[----:B------:R-:W-:Y:S02]  /*0330*/  IMAD.WIDE.U32 R22, R23, 0x8, R6 ;  /* 0x0000000817167825 */ /* 0x000fe400078e0006 */
[----:B---3--:R-:W-:-:S03]  /*0340*/  DADD R24, R24, R18 ;  /* 0x0000000018187229 */ /* 0x008fc60000000012 */
[----:B------:R-:W2:Y:S05]  /*0350*/  LDG.E.64 R18, desc[UR4][R22.64] ;  /* 0x0000000416127981 */ /* 0x000eaa000c1e1b00 */
[----:B----4-:R-:W-:Y:S01]  /*0360*/  DADD R24, R24, R20 ;  /* 0x0000000018187229 */ /* 0x010fe20000000014 */
[----:B------:R-:W3:Y:S07]  /*0370*/  LDG.E.64 R20, desc[UR4][R22.64+0x40] ;  /* 0x0000400416147981 */ /* 0x000eee000c1e1b00 */
[----:B-----5:R-:W-:-:S02]  /*0380*/  DADD R16, R24, R16 ;  /* 0x0000000018107229 */ /* 0x020fc40000000010 */
[----:B------:R-:W4:Y:S04]  /*0390*/  LDG.E.64 R24, desc[UR4][R22.64+0x80] ;  /* 0x0000800416187981 */ /* 0x000f28000c1e1b00 */
[----:B------:R-:W5:Y:S02]  /*03a0*/  LDG.E.64 R22, desc[UR4][R22.64+0xc0] ;  /* 0x0000c00416167981 */ /* 0x000f64000c1e1b00 */
[----:B------:R-:W-:-:S08]  /*03b0*/  DADD R14, R16, R14 ;  /* 0x00000000100e7229 */ /* 0x000fd0000000000e */
[----:B------:R-:W-:Y:S01]  /*03c0*/  DADD R14, R14, R8 ;  /* 0x000000000e0e7229 */ /* 0x000fe20000000008 */
[----:B------:R-:W5:Y:S07]  /*03d0*/  LDG.E.64 R8, desc[UR4][R28.64] ;  /* 0x000000041c087981 */ /* 0x000f6e000c1e1b00 */
[----:B------:R-:W-:Y:S01]  /*03e0*/  DADD R14, R14, R10 ;  /* 0x000000000e0e7229 */ /* 0x000fe2000000000a */
[----:B------:R-:W5:Y:S07]  /*03f0*/  LDG.E.64 R10, desc[UR4][R28.64+0x40] ;  /* 0x000040041c0a7981 */ /* 0x000f6e000c1e1b00 */
[----:B------:R-:W-:Y:S01]  /*0400*/  DADD R14, R14, R12 ;  /* 0x000000000e0e7229 */ /* 0x000fe2000000000c */
[----:B------:R-:W5:Y:S01]  /*0410*/  LDG.E.64 R12, desc[UR4][R28.64+0x80] ;  /* 0x000080041c0c7981 */ /* 0x000f62000c1e1b00 */
[----:B------:R-:W-:-:S04]  /*0420*/  VIADD R17, R27, 0x300 ;  /* 0x000003001b117836 */ /* 0x000fc80000000000 */
[----:B------:R-:W-:Y:S02]  /*0430*/  IMAD.WIDE.U32 R16, R17, 0x8, R6 ;  /* 0x0000000811107825 */ /* 0x000fe400078e0006 */
[----:B--2---:R-:W-:Y:S02]  /*0440*/  DADD R18, R14, R18 ;  /* 0x000000000e127229 */ /* 0x004fe40000000012 */
[----:B------:R0:W2:Y:S06]  /*0450*/  LDG.E.64 R14, desc[UR4][R28.64+0xc0] ;  /* 0x0000c0041c0e7981 */ /* 0x0000ac000c1e1b00 */
[----:B---3--:R-:W-:-:S02]  /*0460*/  DADD R20, R18, R20 ;  /* 0x0000000012147229 */ /* 0x008fc40000000014 */
[----:B------:R-:W3:Y:S06]  /*0470*/  LDG.E.64 R18, desc[UR4][R16.64] ;  /* 0x0000000410127981 */ /* 0x000eec000c1e1b00 */
[----:B----4-:R-:W-:Y:S02]  /*0480*/  DADD R24, R20, R24 ;  /* 0x0000000014187229 */ /* 0x010fe40000000018 */
[----:B------:R-:W4:Y:S01]  /*0490*/  LDG.E.64 R20, desc[UR4][R16.64+0x40] ;  /* 0x0000400410147981 */ /* 0x000f22000c1e1b00 */
[----:B0-----:R-:W-:-:S03]  /*04a0*/  IADD3 R29, PT, PT, R27, 0x380, RZ ;  /* 0x000003801b1d7810 */ /* 0x001fc60007ffe0ff */
[----:B------:R-:W4:Y:S02]  /*04b0*/  LDG.E.64 R26, desc[UR4][R16.64+0xc0] ;  /* 0x0000c004101a7981 */ /* 0x000f24000c1e1b00 */
[----:B-----5:R-:W-:Y:S02]  /*04c0*/  DADD R22, R24, R22 ;  /* 0x0000000018167229 */ /* 0x020fe40000000016 */
[----:B------:R-:W5:Y:S01]  /*04d0*/  LDG.E.64 R24, desc[UR4][R16.64+0x80] ;  /* 0x0000800410187981 */ /* 0x000f62000c1e1b00 */
[----:B------:R-:W-:-:S05]  /*04e0*/  IMAD.WIDE.U32 R6, R29, 0x8, R6 ;  /* 0x000000081d067825 */ /* 0x000fca00078e0006 */
[----:B------:R-:W5:Y:S01]  /*04f0*/  LDG.E.64 R28, desc[UR4][R6.64+0xc0] ;  /* 0x0000c004061c7981 */ /* 0x000f62000c1e1b00 */
[----:B------:R-:W-:-:S03]  /*0500*/  DADD R22, R22, R8 ;  /* 0x0000000016167229 */ /* 0x000fc60000000008 */
[----:B------:R-:W5:Y:S05]  /*0510*/  LDG.E.64 R8, desc[UR4][R6.64] ;  /* 0x0000000406087981 */ /* 0x000f6a000c1e1b00 */
[----:B------:R-:W-:Y:S01]  /*0520*/  DADD R22, R22, R10 ;  /* 0x0000000016167229 */ /* 0x000fe2000000000a */
[----:B------:R-:W5:Y:S07]  /*0530*/  LDG.E.64 R10, desc[UR4][R6.64+0x40] ;  /* 0x00004004060a7981 */ /* 0x000f6e000c1e1b00 */
[----:B------:R-:W-:Y:S01]  /*0540*/  DADD R22, R22, R12 ;  /* 0x0000000016167229 */ /* 0x000fe2000000000c */
[----:B------:R-:W5:Y:S01]  /*0550*/  LDG.E.64 R12, desc[UR4][R6.64+0x80] ;  /* 0x00008004060c7981 */ /* 0x000f62000c1e1b00 */
[----:B------:R-:W-:-:S04]  /*0560*/  IADD3 R3, PT, PT, R3, 0x1, RZ ;  /* 0x0000000103037810 */ /* 0x000fc80007ffe0ff */
[----:B------:R-:W-:Y:S02]  /*0570*/  ISETP.NE.AND P0, PT, R3, UR6, PT ;  /* 0x0000000603007c0c */ /* 0x000fe4000bf05270 */
[----:B--2---:R-:W-:-:S08]  /*0580*/  DADD R14, R22, R14 ;  /* 0x00000000160e7229 */ /* 0x004fd0000000000e */
[----:B---3--:R-:W-:-:S08]  /*0590*/  DADD R14, R14, R18 ;  /* 0x000000000e0e7229 */ /* 0x008fd00000000012 */
[----:B----4-:R-:W-:-:S08]  /*05a0*/  DADD R14, R14, R20 ;  /* 0x000000000e0e7229 */ /* 0x010fd00000000014 */
[----:B-----5:R-:W-:-:S08]  /*05b0*/  DADD R14, R14, R24 ;  /* 0x000000000e0e7229 */ /* 0x020fd00000000018 */
[----:B------:R-:W-:-:S08]  /*05c0*/  DADD R14, R14, R26 ;  /* 0x000000000e0e7229 */ /* 0x000fd0000000001a */
[----:B------:R-:W-:-:S08]  /*05d0*/  DADD R8, R14, R8 ;  /* 0x000000000e087229 */ /* 0x000fd00000000008 */
[----:B------:R-:W-:-:S08]  /*05e0*/  DADD R8, R8, R10 ;  /* 0x0000000008087229 */ /* 0x000fd0000000000a */
[----:B------:R-:W-:-:S08]  /*05f0*/  DADD R8, R8, R12 ;  /* 0x0000000008087229 */ /* 0x000fd0000000000c */
[----:B------:R-:W-:Y:S01]  /*0600*/  DADD R16, R8, R28 ;  /* 0x0000000008107229 */ /* 0x000fe2000000001c */
[----:B------:R-:W-:Y:S10]  /*0610*/  @P0 BRA `(.L_x_22) ;  /* 0xfffffff800b40947 */ /* 0x000ff4000383ffff */
.L_x_21:
[----:B------:R-:W2:Y:S02]  /*0620*/  LDG.E.64 R2, desc[UR4][R4.64] ;  /* 0x0000000404027981 */ /* 0x000ea4000c1e1b00 */
[----:B--2---:R-:W-:-:S07]  /*0630*/  DADD R2, R2, R16 ;  /* 0x0000000002027229 */ /* 0x004fce0000000010 */
[----:B------:R-:W-:Y:S01]  /*0640*/  STG.E.64 desc[UR4][R4.64], R2 ;  /* 0x0000000204007986 */ /* 0x000fe2000c101b04 */
[----:B------:R-:W-:Y:S05]  /*0650*/  EXIT ;  /* 0x000000000000794d */ /* 0x000fea0003800000 */
.L_x_23:
        /* <DEDUP_REMOVED lines=10> */
.L_x_73:


//--------------------- .text._Z12gpukernelWNbILi16EEvPdS0_i --------------------------
	.section	.text._Z12gpukernelWNbILi16EEvPdS0_i,"ax",@progbits
	.align	128
        .global         _Z12gpukernelWNbILi16EEvPdS0_i
        .type           _Z12gpukernelWNbILi16EEvPdS0_i,@function
        .size           _Z12gpukernelWNbILi16EEvPdS0_i,(.L_x_74 - _Z12gpukernelWNbILi16EEvPdS0_i)
        .other          _Z12gpukernelWNbILi16EEvPdS0_i,@"STO_CUDA_ENTRY STV_DEFAULT"
_Z12gpukernelWNbILi16EEvPdS0_i:
.text._Z12gpukernelWNbILi16EEvPdS0_i:
        /* <DEDUP_REMOVED lines=20> */
.L_x_25:
        /* <DEDUP_REMOVED lines=69> */
.L_x_24:
[----:B------:R-:W2:Y:S02]  /*0590*/  LDG.E.64 R4, desc[UR6][R2.64] ;  /* 0x0000000602047981 */ /* 0x000ea4000c1e1b00 */
[----:B--2---:R-:W-:-:S07]  /*05a0*/  DADD R4, R4, R24 ;  /* 0x0000000004047229 */ /* 0x004fce0000000018 */
[----:B------:R-:W-:Y:S01]  /*05b0*/  STG.E.64 desc[UR6][R2.64], R4 ;  /* 0x0000000402007986 */ /* 0x000fe2000c101b06 */
[----:B------:R-:W-:Y:S05]  /*05c0*/  EXIT ;  /* 0x000000000000794d */ /* 0x000fea0003800000 */
.L_x_26:
        /* <DEDUP_REMOVED lines=11> */
.L_x_74:


//--------------------- .text._Z12gpukernelWNaILi16EEvPdS0_i --------------------------
	.section	.text._Z12gpukernelWNaILi16EEvPdS0_i,"ax",@progbits
	.align	128
        .global         _Z12gpukernelWNaILi16EEvPdS0_i
        .type           _Z12gpukernelWNaILi16EEvPdS0_i,@function
        .size           _Z12gpukernelWNaILi16EEvPdS0_i,(.L_x_75 - _Z12gpukernelWNaILi16EEvPdS0_i)
        .other          _Z12gpukernelWNaILi16EEvPdS0_i,@"STO_CUDA_ENTRY STV_DEFAULT"
_Z12gpukernelWNaILi16EEvPdS0_i:
.text._Z12gpukernelWNaILi16EEvPdS0_i:
        /* <DEDUP_REMOVED lines=13> */
[C---:B0-----:R-:W-:Y:S02]  /*00d0*/  LOP3.LUT R4, R9.reuse, 0xf, RZ, 0xc0, !PT ;  /* 0x0000000f09047812 */ /* 0x041fe400078ec0ff */
[C---:B------:R-:W-:Y:S02]  /*00e0*/  SHF.L.U32 R7, R9.reuse, 0x4, RZ ;  /* 0x0000000409077819 */ /* 0x040fe400000006ff */
[----:B------:R-:W-:Y:S01]  /*00f0*/  SHF.L.U32 R0, R9, 0x1, RZ ;  /* 0x0000000109007819 */ /* 0x000fe200000006ff */
[----:B------:R-:W-:-:S03]  /*0100*/  IMAD.WIDE.U32 R4, R4, 0x8, RZ ;  /* 0x0000000804047825 */ /* 0x000fc600078e00ff */
[----:B------:R-:W-:Y:S02]  /*0110*/  LOP3.LUT R0, R0, 0x7e0, RZ, 0xc0, !PT ;  /* 0x000007e000007812 */ /* 0x000fe400078ec0ff */
[----:B------:R-:W-:Y:S02]  /*0120*/  LOP3.LUT R4, R4, 0x3f00, R7, 0xf8, !PT ;  /* 0x00003f0004047812 */ /* 0x000fe400078ef807 */
[----:B------:R-:W-:Y:S02]  /*0130*/  LOP3.LUT R0, R0, 0xf, R9, 0xf8, !PT ;  /* 0x0000000f00007812 */ /* 0x000fe400078ef809 */
[----:B-1----:R-:W-:-:S03]  /*0140*/  IADD3 R4, P0, PT, R4, UR8, RZ ;  /* 0x0000000804047c10 */ /* 0x002fc6000ff1e0ff */
[----:B------:R-:W-:Y:S01]  /*0150*/  VIADD R15, R0, 0x200 ;  /* 0x00000200000f7836 */ /* 0x000fe20000000000 */
[----:B------:R-:W-:-:S04]  /*0160*/  IADD3 R4, P1, PT, R4, 0x80, RZ ;  /* 0x0000008004047810 */ /* 0x000fc80007f3e0ff */
[----:B------:R-:W-:-:S09]  /*0170*/  IADD3.X R5, PT, PT, RZ, UR9, R5, P1, P0 ;  /* 0x00000009ff057c10 */ /* 0x000fd20008fe0405 */
.L_x_28:
[----:B------:R-:W0:Y:S01]  /*0180*/  LDC.64 R10, c[0x0][0x388] ;  /* 0x0000e200ff0a7b82 */ /* 0x000e220000000a00 */
[----:B------:R-:W2:Y:S01]  /*0190*/  LDG.E.64 R26, desc[UR6][R4.64+-0x80] ;  /* 0xffff8006041a7981 */ /* 0x000ea2000c1e1b00 */
[----:B------:R-:W-:-:S03]  /*01a0*/  IADD3 R17, PT, PT, R15, -0x1c0, RZ ;  /* 0xfffffe400f117810 */ /* 0x000fc60007ffe0ff */
[----:B------:R-:W3:Y:S01]  /*01b0*/  LDG.E.64 R8, desc[UR6][R4.64] ;  /* 0x0000000604087981 */ /* 0x000ee2000c1e1b00 */
[----:B------:R-:W-:Y:S02]  /*01c0*/  VIADD R21, R15, 0xfffffe80 ;  /* 0xfffffe800f157836 */ /* 0x000fe40000000000 */
[----:B0-----:R-:W-:-:S05]  /*01d0*/  IMAD.WIDE.U32 R16, R17, 0x8, R10 ;  /* 0x0000000811107825 */ /* 0x001fca00078e000a */
[----:B------:R-:W4:Y:S01]  /*01e0*/  LDG.E.64 R22, desc[UR6][R16.64] ;  /* 0x0000000610167981 */ /* 0x000f22000c1e1b00 */
[----:B------:R-:W-:-:S05]  /*01f0*/  IMAD.WIDE.U32 R20, R21, 0x8, R10 ;  /* 0x0000000815147825 */ /* 0x000fca00078e000a */
[----:B------:R-:W5:Y:S04]  /*0200*/  LDG.E.64 R18, desc[UR6][R20.64] ;  /* 0x0000000614127981 */ /* 0x000f68000c1e1b00 */
[----:B------:R-:W5:Y:S01]  /*0210*/  LDG.E.64 R16, desc[UR6][R16.64+0x80] ;  /* 0x0000800610107981 */ /* 0x000f62000c1e1b00 */
[----:B------:R-:W-:-:S03]  /*0220*/  IADD3 R13, PT, PT, R15, -0x140, RZ ;  /* 0xfffffec00f0d7810 */ /* 0x000fc60007ffe0ff */
[----:B------:R-:W5:Y:S02]  /*0230*/  LDG.E.64 R20, desc[UR6][R20.64+0x80] ;  /* 0x0000800614147981 */ /* 0x000f64000c1e1b00 */
[----:B------:R-:W-:-:S05]  /*0240*/  IMAD.WIDE.U32 R12, R13, 0x8, R10 ;  /* 0x000000080d0c7825 */ /* 0x000fca00078e000a */
[----:B------:R-:W5:Y:S04]  /*0250*/  LDG.E.64 R6, desc[UR6][R12.64] ;  /* 0x000000060c067981 */ /* 0x000f68000c1e1b00 */
[----:B------:R-:W5:Y:S01]  /*0260*/  LDG.E.64 R12, desc[UR6][R12.64+0x80] ;  /* 0x000080060c0c7981 */ /* 0x000f62000c1e1b00 */
[----:B------:R-:W-:-:S05]  /*0270*/  IADD3 R29, PT, PT, R15, -0x100, RZ ;  /* 0xffffff000f1d7810 */ /* 0x000fca0007ffe0ff */
[----:B------:R-:W-:Y:S01]  /*0280*/  IMAD.WIDE.U32 R28, R29, 0x8, R10 ;  /* 0x000000081d1c7825 */ /* 0x000fe200078e000a */
[----:B------:R-:W-:Y:S01]  /*0290*/  IADD3 R0, PT, PT, R15, -0x80, RZ ;  /* 0xffffff800f007810 */ /* 0x000fe20007ffe0ff */
[----:B--2---:R-:W-:-:S03]  /*02a0*/  DADD R26, R26, R24 ;  /* 0x000000001a1a7229 */ /* 0x004fc60000000018 */
[----:B------:R-:W2:Y:S05]  /*02b0*/  LDG.E.64 R24, desc[UR6][R28.64+0x80] ;  /* 0x000080061c187981 */ /* 0x000eaa000c1e1b00 */
[----:B---3--:R-:W-:Y:S01]  /*02c0*/  DADD R26, R26, R8 ;  /* 0x000000001a1a7229 */ /* 0x008fe20000000008 */
[----:B------:R0:W3:Y:S07]  /*02d0*/  LDG.E.64 R8, desc[UR6][R28.64] ;  /* 0x000000061c087981 */ /* 0x0000ee000c1e1b00 */
[----:B----4-:R-:W-:Y:S01]  /*02e0*/  DADD R22, R26, R22 ;  /* 0x000000001a167229 */ /* 0x010fe20000000016 */
[----:B------:R-:W-:-:S04]  /*02f0*/  VIADD R27, R15, 0xffffff40 ;  /* 0xffffff400f1b7836 */ /* 0x000fc80000000000 */
[----:B------:R-:W-:-:S03]  /*0300*/  IMAD.WIDE.U32 R26, R27, 0x8, R10 ;  /* 0x000000081b1a7825 */ /* 0x000fc600078e000a */
[----:B-----5:R-:W-:Y:S02]  /*0310*/  DADD R22, R22, R16 ;  /* 0x0000000016167229 */ /* 0x020fe40000000010 */
[----:B------:R-:W4:Y:S06]  /*0320*/  LDG.E.64 R16, desc[UR6][R26.64] ;  /* 0x000000061a107981 */ /* 0x000f2c000c1e1b00 */
[----:B------:R-:W-:Y:S01]  /*0330*/  DADD R22, R22, R18 ;  /* 0x0000000016167229 */ /* 0x000fe20000000012 */
[----:B------:R1:W5:Y:S07]  /*0340*/  LDG.E.64 R18, desc[UR6][R26.64+0x80] ;  /* 0x000080061a127981 */ /* 0x00036e000c1e1b00 */
[----:B0-----:R-:W-:Y:S01]  /*0350*/  DADD R28, R22, R20 ;  /* 0x00000000161c7229 */ /* 0x001fe20000000014 */
[----:B-1----:R-:W-:-:S05]  /*0360*/  IMAD.WIDE.U32 R26, R0, 0x8, R10 ;  /* 0x00000008001a7825 */ /* 0x002fca00078e000a */
[----:B------:R-:W5:Y:S02]  /*0370*/  LDG.E.64 R22, desc[UR6][R26.64] ;  /* 0x000000061a167981 */ /* 0x000f64000c1e1b00 */
[----:B------:R-:W-:Y:S02]  /*0380*/  DADD R6, R28, R6 ;  /* 0x000000001c067229 */ /* 0x000fe40000000006 */
[----:B------:R0:W5:Y:S01]  /*0390*/  LDG.E.64 R20, desc[UR6][R26.64+0x80] ;  /* 0x000080061a147981 */ /* 0x000162000c1e1b00 */
[----:B------:R-:W-:-:S05]  /*03a0*/  IADD3 R29, PT, PT, R15, -0x40, RZ ;  /* 0xffffffc00f1d7810 */ /* 0x000fca0007ffe0ff */
[----:B------:R-:W-:Y:S01]  /*03b0*/  IMAD.WIDE.U32 R28, R29, 0x8, R10 ;  /* 0x000000081d1c7825 */ /* 0x000fe200078e000a */
[----:B0-----:R-:W-:-:S04]  /*03c0*/  DADD R26, R6, R12 ;  /* 0x00000000061a7229 */ /* 0x001fc8000000000c */
[----:B------:R-:W5:Y:S04]  /*03d0*/  LDG.E.64 R12, desc[UR6][R28.64] ;  /* 0x000000061c0c7981 */ /* 0x000f68000c1e1b00 */
[----:B------:R0:W5:Y:S02]  /*03e0*/  LDG.E.64 R6, desc[UR6][R28.64+0x80] ;  /* 0x000080061c067981 */ /* 0x000164000c1e1b00 */
[C---:B0-----:R-:W-:Y:S01]  /*03f0*/  IMAD.WIDE.U32 R28, R15.reuse, 0x8, R10 ;  /* 0x000000080f1c7825 */ /* 0x041fe200078e000a */
[----:B------:R-:W-:Y:S01]  /*0400*/  IADD3 R0, PT, PT, R15, 0x80, RZ ;  /* 0x000000800f007810 */ /* 0x000fe20007ffe0ff */
[----:B---3--:R-:W-:-:S08]  /*0410*/  DADD R8, R26, R8 ;  /* 0x000000001a087229 */ /* 0x008fd00000000008 */
[----:B--2---:R-:W-:Y:S02]  /*0420*/  DADD R24, R8, R24 ;  /* 0x0000000008187229 */ /* 0x004fe40000000018 */
[----:B------:R-:W2:Y:S01]  /*0430*/  LDG.E.64 R8, desc[UR6][R28.64] ;  /* 0x000000061c087981 */ /* 0x000ea2000c1e1b00 */
[----:B------:R-:W-:-:S04]  /*0440*/  VIADD R27, R15, 0x40 ;  /* 0x000000400f1b7836 */ /* 0x000fc80000000000 */
[--C-:B------:R-:W-:Y:S01]  /*0450*/  IMAD.WIDE.U32 R26, R27, 0x8, R10.reuse ;  /* 0x000000081b1a7825 */ /* 0x100fe200078e000a */
[----:B----4-:R-:W-:Y:S01]  /*0460*/  DADD R24, R24, R16 ;  /* 0x0000000018187229 */ /* 0x010fe20000000010 */
[----:B------:R0:W3:Y:S07]  /*0470*/  LDG.E.64 R16, desc[UR6][R28.64+0x80] ;  /* 0x000080061c107981 */ /* 0x0000ee000c1e1b00 */
[----:B-----5:R-:W-:Y:S01]  /*0480*/  DADD R24, R24, R18 ;  /* 0x0000000018187229 */ /* 0x020fe20000000012 */
[----:B------:R-:W4:Y:S01]  /*0490*/  LDG.E.64 R18, desc[UR6][R26.64] ;  /* 0x000000061a127981 */ /* 0x000f22000c1e1b00 */
[----:B0-----:R-:W-:-:S06]  /*04a0*/  IMAD.WIDE.U32 R28, R0, 0x8, R10 ;  /* 0x00000008001c7825 */ /* 0x001fcc00078e000a */
[----:B------:R-:W-:Y:S01]  /*04b0*/  DADD R24, R24, R22 ;  /* 0x0000000018187229 */ /* 0x000fe20000000016 */
[----:B------:R0:W5:Y:S07]  /*04c0*/  LDG.E.64 R22, desc[UR6][R26.64+0x80] ;  /* 0x000080061a167981 */ /* 0x00016e000c1e1b00 */
[----:B0-----:R-:W-:Y:S02]  /*04d0*/  DADD R26, R24, R20 ;  /* 0x00000000181a7229 */ /* 0x001fe40000000014 */
[----:B------:R-:W5:Y:S04]  /*04e0*/  LDG.E.64 R24, desc[UR6][R28.64] ;  /* 0x000000061c187981 */ /* 0x000f68000c1e1b00 */
[----:B------:R2:W5:Y:S02]  /*04f0*/  LDG.E.64 R20, desc[UR6][R28.64+0x80] ;  /* 0x000080061c147981 */ /* 0x000564000c1e1b00 */
[----:B------:R-:W-:Y:S01]  /*0500*/  DADD R26, R26, R12 ;  /* 0x000000001a1a7229 */ /* 0x000fe2000000000c */
[----:B------:R-:W-:-:S05]  /*0510*/  IADD3 R13, PT, PT, R15, 0xc0, RZ ;  /* 0x000000c00f0d7810 */ /* 0x000fca0007ffe0ff */
[----:B------:R-:W-:Y:S02]  /*0520*/  IMAD.WIDE.U32 R12, R13, 0x8, R10 ;  /* 0x000000080d0c7825 */ /* 0x000fe400078e000a */
[----:B------:R-:W-:-:S03]  /*0530*/  DADD R26, R26, R6 ;  /* 0x000000001a1a7229 */ /* 0x000fc60000000006 */
[----:B------:R-:W5:Y:S01]  /*0540*/  LDG.E.64 R6, desc[UR6][R12.64] ;  /* 0x000000060c067981 */ /* 0x000f62000c1e1b00 */
[----:B------:R-:W-:-:S04]  /*0550*/  IADD3 R0, PT, PT, R15, 0x180, RZ ;  /* 0x000001800f007810 */ /* 0x000fc80007ffe0ff */
[----:B--2---:R-:W-:Y:S01]  /*0560*/  DADD R28, R26, R8 ;  /* 0x000000001a1c7229 */ /* 0x004fe20000000008 */
[----:B------:R-:W-:Y:S01]  /*0570*/  VIADD R27, R15, 0x100 ;  /* 0x000001000f1b7836 */ /* 0x000fe20000000000 */
[----:B------:R-:W2:Y:S03]  /*0580*/  LDG.E.64 R8, desc[UR6][R12.64+0x80] ;  /* 0x000080060c087981 */ /* 0x000ea6000c1e1b00 */
[----:B------:R-:W-:-:S05]  /*0590*/  IMAD.WIDE.U32 R26, R27, 0x8, R10 ;  /* 0x000000081b1a7825 */ /* 0x000fca00078e000a */
[----:B------:R-:W2:Y:S01]  /*05a0*/  LDG.E.64 R12, desc[UR6][R26.64] ;  /* 0x000000061a0c7981 */ /* 0x000ea2000c1e1b00 */
[----:B---3--:R-:W-:Y:S01]  /*05b0*/  DADD R16, R28, R16 ;  /* 0x000000001c107229 */ /* 0x008fe20000000010 */
[----:B------:R-:W-:-:S07]  /*05c0*/  IADD3 R29, PT, PT, R15, 0x140, RZ ;  /* 0x000001400f1d7810 */ /* 0x000fce0007ffe0ff */
[----:B----4-:R-:W-:Y:S02]  /*05d0*/  DADD R18, R16, R18 ;  /* 0x0000000010127229 */ /* 0x010fe40000000012 */
[----:B------:R-:W3:Y:S01]  /*05e0*/  LDG.E.64 R16, desc[UR6][R26.64+0x80] ;  /* 0x000080061a107981 */ /* 0x000ee2000c1e1b00 */
[----:B------:R-:W-:-:S05]  /*05f0*/  IMAD.WIDE.U32 R28, R29, 0x8, R10 ;  /* 0x000000081d1c7825 */ /* 0x000fca00078e000a */
[----:B-----5:R-:W-:Y:S02]  /*0600*/  DADD R22, R18, R22 ;  /* 0x0000000012167229 */ /* 0x020fe40000000016 */
[----:B------:R-:W4:Y:S06]  /*0610*/  LDG.E.64 R18, desc[UR6][R28.64] ;  /* 0x000000061c127981 */ /* 0x000f2c000c1e1b00 */
[----:B------:R-:W-:Y:S02]  /*0620*/  DADD R24, R22, R24 ;  /* 0x0000000016187229 */ /* 0x000fe40000000018 */
[----:B------:R0:W5:Y:S06]  /*0630*/  LDG.E.64 R22, desc[UR6][R28.64+0x80] ;  /* 0x000080061c167981 */ /* 0x00016c000c1e1b00 */
[----:B------:R-:W-:Y:S01]  /*0640*/  DADD R24, R24, R20 ;  /* 0x0000000018187229 */ /* 0x000fe20000000014 */
[----:B0-----:R-:W-:-:S05]  /*0650*/  IMAD.WIDE.U32 R28, R0, 0x8, R10 ;  /* 0x00000008001c7825 */ /* 0x001fca00078e000a */
[----:B------:R-:W5:Y:S01]  /*0660*/  LDG.E.64 R20, desc[UR6][R28.64] ;  /* 0x000000061c147981 */ /* 0x000f62000c1e1b00 */
[----:B------:R-:W-:-:S03]  /*0670*/  VIADD R0, R15, 0x1c0 ;  /* 0x000001c00f007836 */ /* 0x000fc60000000000 */
[----:B------:R0:W5:Y:S01]  /*0680*/  LDG.E.64 R26, desc[UR6][R28.64+0x80] ;  /* 0x000080061c1a7981 */ /* 0x000162000c1e1b00 */
[----:B------:R-:W-:Y:S01]  /*0690*/  IMAD.WIDE.U32 R10, R0, 0x8, R10 ;  /* 0x00000008000a7825 */ /* 0x000fe200078e000a */
[----:B0-----:R-:W-:-:S04]  /*06a0*/  DADD R28, R24, R6 ;  /* 0x00000000181c7229 */ /* 0x001fc80000000006 */
[----:B------:R-:W5:Y:S04]  /*06b0*/  LDG.E.64 R6, desc[UR6][R10.64] ;  /* 0x000000060a067981 */ /* 0x000f68000c1e1b00 */
[----:B------:R-:W5:Y:S01]  /*06c0*/  LDG.E.64 R24, desc[UR6][R10.64+0x80] ;  /* 0x000080060a187981 */ /* 0x000f62000c1e1b00 */
[----:B------:R-:W-:-:S04]  /*06d0*/  UIADD3 UR4, UPT, UPT, UR4, 0x1, URZ ;  /* 0x0000000104047890 */ /* 0x000fc8000fffe0ff */
[----:B------:R-:W-:Y:S01]  /*06e0*/  UISETP.NE.AND UP0, UPT, UR4, URZ, UPT ;  /* 0x000000ff0400728c */ /* 0x000fe2000bf05270 */
[----:B------:R-:W-:Y:S02]  /*06f0*/  IADD3 R4, P0, PT, R4, 0x2000, RZ ;  /* 0x0000200004047810 */ /* 0x000fe40007f1e0ff */
[----:B------:R-:W-:Y:S02]  /*0700*/  IADD3 R15, PT, PT, R15, 0x400, RZ ;  /* 0x000004000f0f7810 */ /* 0x000fe40007ffe0ff */
[----:B------:R-:W-:Y:S01]  /*0710*/  IADD3.X R5, PT, PT, RZ, R5, RZ, P0, !PT ;  /* 0x00000005ff057210 */ /* 0x000fe200007fe4ff */
[----:B--2---:R-:W-:-:S08]  /*0720*/  DADD R8, R28, R8 ;  /* 0x000000001c087229 */ /* 0x004fd00000000008 */
[----:B------:R-:W-:-:S08]  /*0730*/  DADD R8, R8, R12 ;  /* 0x0000000008087229 */ /* 0x000fd0000000000c */
[----:B---3--:R-:W-:-:S08]  /*0740*/  DADD R8, R8, R16 ;  /* 0x0000000008087229 */ /* 0x008fd00000000010 */
[----:B----4-:R-:W-:-:S08]  /*0750*/  DADD R8, R8, R18 ;  /* 0x0000000008087229 */ /* 0x010fd00000000012 */
[----:B-----5:R-:W-:-:S08]  /*0760*/  DADD R8, R8, R22 ;  /* 0x0000000008087229 */ /* 0x020fd00000000016 */
[----:B------:R-:W-:-:S08]  /*0770*/  DADD R8, R8, R20 ;  /* 0x0000000008087229 */ /* 0x000fd00000000014 */
[----:B------:R-:W-:-:S08]  /*0780*/  DADD R8, R8, R26 ;  /* 0x0000000008087229 */ /* 0x000fd0000000001a */
[----:B------:R-:W-:-:S08]  /*0790*/  DADD R6, R8, R6 ;  /* 0x0000000008067229 */ /* 0x000fd00000000006 */
[----:B------:R-:W-:Y:S01]  /*07a0*/  DADD R24, R6, R24 ;  /* 0x0000000006187229 */ /* 0x000fe20000000018 */
[----:B------:R-:W-:Y:S10]  /*07b0*/  BRA.U UP0, `(.L_x_28) ;  /* 0xfffffff900707547 */ /* 0x000ff4000b83ffff */
.L_x_27:
[----:B------:R-:W2:Y:S02]  /*07c0*/  LDG.E.64 R4, desc[UR6][R2.64] ;  /* 0x0000000602047981 */ /* 0x000ea4000c1e1b00 */
[----:B--2---:R-:W-:-:S07]  /*07d0*/  DADD R4, R4, R24 ;  /* 0x0000000004047229 */ /* 0x004fce0000000018 */
[----:B------:R-:W-:Y:S01]  /*07e0*/  STG.E.64 desc[UR6][R2.64], R4 ;  /* 0x0000000402007986 */ /* 0x000fe2000c101b06 */
[----:B------:R-:W-:Y:S05]  /*07f0*/  EXIT ;  /* 0x000000000000794d */ /* 0x000fea0003800000 */
.L_x_29:
        /* <DEDUP_REMOVED lines=16> */
.L_x_75:


//--------------------- .text._Z12gpukernelWNbILi32EEvPdS0_i --------------------------
	.section	.text._Z12gpukernelWNbILi32EEvPdS0_i,"ax",@progbits
	.align	128
        .global         _Z12gpukernelWNbILi32EEvPdS0_i
        .type           _Z12gpukernelWNbILi32EEvPdS0_i,@function
        .size           _Z12gpukernelWNbILi32EEvPdS0_i,(.L_x_76 - _Z12gpukernelWNbILi32EEvPdS0_i)
        .other          _Z12gpukernelWNbILi32EEvPdS0_i,@"STO_CUDA_ENTRY STV_DEFAULT"
_Z12gpukernelWNbILi32EEvPdS0_i:
.text._Z12gpukernelWNbILi32EEvPdS0_i:
[----:B------:R-:W-:Y:S01]  /*0000*/  LDC R1, c[0x0][0x37c] ;  /* 0x0000df00ff017b82 */ /* 0x000fe20000000800 */
[----:B------:R-:W0:Y:S01]  /*0010*/  LDCU UR4, c[0x0][0x390] ;  /* 0x00007200ff0477ac */ /* 0x000e220008000800 */
[----:B------:R-:W-:Y:S01]  /*0020*/  CS2R R32, SRZ ;  /* 0x0000000000207805 */ /* 0x000fe2000001ff00 */
[----:B------:R-:W1:Y:S01]  /*0030*/  LDCU.64 UR6, c[0x0][0x358] ;  /* 0x00006b00ff0677ac */ /* 0x000e620008000a00 */
[----:B0-----:R-:W-:-:S09]  /*0040*/  UISETP.GE.AND UP0, UPT, UR4, 0x1, UPT ;  /* 0x000000010400788c */ /* 0x001fd2000bf06270 */
[----:B-1----:R-:W-:Y:S05]  /*0050*/  BRA.U !UP0, `(.L_x_30) ;  /* 0x0000000d08e87547 */ /* 0x002fea000b800000 */
[----:B------:R-:W0:Y:S01]  /*0060*/  S2R R49, SR_TID.X ;  /* 0x0000000000317919 */ /* 0x000e220000002100 */
[----:B------:R-:W1:Y:S01]  /*0070*/  LDC.64 R22, c[0x0][0x388] ;  /* 0x0000e200ff167b82 */ /* 0x000e620000000a00 */
[----:B------:R-:W-:Y:S01]  /*0080*/  UIADD3 UR4, UPT, UPT, -UR4, URZ, URZ ;  /* 0x000000ff04047290 */ /* 0x000fe2000fffe1ff */
[C---:B0-----:R-:W-:Y:S01]  /*0090*/  VIADD R27, R49.reuse, 0x80 ;  /* 0x00000080311b7836 */ /* 0x041fe20000000000 */
[C---:B------:R-:W-:Y:S01]  /*00a0*/  IADD3 R51, PT, PT, R49.reuse, 0x40, RZ ;  /* 0x0000004031337810 */ /* 0x040fe20007ffe0ff */
[C---:B------:R-:W-:Y:S01]  /*00b0*/  VIADD R53, R49.reuse, 0xa0 ;  /* 0x000000a031357836 */ /* 0x040fe20000000000 */
[C---:B------:R-:W-:Y:S01]  /*00c0*/  IADD3 R46, PT, PT, R49.reuse, 0x2a0, RZ ;  /* 0x000002a0312e7810 */ /* 0x040fe20007ffe0ff */
[----:B------:R-:W-:Y:S01]  /*00d0*/  VIADD R29, R49, 0x60 ;  /* 0x00000060311d7836 */ /* 0x000fe20000000000 */
[----:B------:R-:W-:Y:S01]  /*00e0*/  LOP3.LUT R27, R27, 0x7e0, RZ, 0xc0, !PT ;  /* 0x000007e01b1b7812 */ /* 0x000fe200078ec0ff */
[----:B------:R-:W-:Y:S01]  /*00f0*/  VIADD R47, R49, 0x20 ;  /* 0x00000020312f7836 */ /* 0x000fe20000000000 */
[----:B------:R-:W-:Y:S01]  /*0100*/  LOP3.LUT R53, R53, 0x7e0, RZ, 0xc0, !PT ;  /* 0x000007e035357812 */ /* 0x000fe200078ec0ff */
[----:B------:R-:W-:Y:S01]  /*0110*/  VIADD R44, R49, 0x260 ;  /* 0x00000260312c7836 */ /* 0x000fe20000000000 */
[----:B------:R-:W-:Y:S01]  /*0120*/  LOP3.LUT R29, R29, 0x7e0, RZ, 0xc0, !PT ;  /* 0x000007e01d1d7812 */ /* 0x000fe200078ec0ff */
[----:B------:R-:W-:Y:S01]  /*0130*/  VIADD R26, R49, 0xe0 ;  /* 0x000000e0311a7836 */ /* 0x000fe20000000000 */
[----:B------:R-:W-:Y:S01]  /*0140*/  LOP3.LUT R47, R47, 0x7e0, RZ, 0xc0, !PT ;  /* 0x000007e02f2f7812 */ /* 0x000fe200078ec0ff */
[C---:B------:R-:W-:Y:S01]  /*0150*/  VIADD R52, R49.reuse, 0x360 ;  /* 0x0000036031347836 */ /* 0x040fe20000000000 */
[C---:B------:R-:W-:Y:S01]  /*0160*/  IADD3 R5, PT, PT, R49.reuse, 0x3a0, RZ ;  /* 0x000003a031057810 */ /* 0x040fe20007ffe0ff */
        /* <DEDUP_REMOVED lines=9> */
[----:B------:R-:W-:Y:S01]  /*0200*/  LOP3.LUT R44, R44, 0x7e0, RZ, 0xc0, !PT ;  /* 0x000007e02c2c7812 */ /* 0x000fe200078ec0ff */
[C---:B------:R-:W-:Y:S01]  /*0210*/  VIADD R48, R49.reuse, 0x2e0 ;  /* 0x000002e031307836 */ /* 0x040fe20000000000 */
[----:B------:R-:W-:Y:S01]  /*0220*/  LOP3.LUT R26, R26, 0x7e0, RZ, 0xc0, !PT ;  /* 0x000007e01a1a7812 */ /* 0x000fe200078ec0ff */
[----:B------:R-:W-:Y:S01]  /*0230*/  VIADD R12, R49, 0x2c0 ;  /* 0x000002c0310c7836 */ /* 0x000fe20000000000 */
[--C-:B------:R-:W-:Y:S01]  /*0240*/  LOP3.LUT R27, R27, 0x1f, R49.reuse, 0xf8, !PT ;  /* 0x0000001f1b1b7812 */ /* 0x100fe200078ef831 */
[----:B------:R-:W-:Y:S01]  /*0250*/  VIADD R14, R49, 0x280 ;  /* 0x00000280310e7836 */ /* 0x000fe20000000000 */
[----:B------:R-:W-:Y:S01]  /*0260*/  LOP3.LUT R51, R51, 0x7e0, RZ, 0xc0, !PT ;  /* 0x000007e033337812 */ /* 0x000fe200078ec0ff */
[C---:B------:R-:W-:Y:S01]  /*0270*/  VIADD R16, R49.reuse, 0x240 ;  /* 0x0000024031107836 */ /* 0x040fe20000000000 */
[----:B------:R-:W-:Y:S01]  /*0280*/  LOP3.LUT R52, R52, 0x7e0, RZ, 0xc0, !PT ;  /* 0x000007e034347812 */ /* 0x000fe200078ec0ff */
[C---:B------:R-:W-:Y:S01]  /*0290*/  VIADD R18, R49.reuse, 0x200 ;  /* 0x0000020031127836 */ /* 0x040fe20000000000 */
[----:B------:R-:W-:Y:S01]  /*02a0*/  LOP3.LUT R46, R46, 0x7e0, RZ, 0xc0, !PT ;  /* 0x000007e02e2e7812 */ /* 0x000fe200078ec0ff */
[----:B------:R-:W-:Y:S01]  /*02b0*/  VIADD R40, R49, 0x1e0 ;  /* 0x000001e031287836 */ /* 0x000fe20000000000 */
[--C-:B------:R-:W-:Y:S01]  /*02c0*/  LOP3.LUT R53, R53, 0x1f, R49.reuse, 0xf8, !PT ;  /* 0x0000001f35357812 */ /* 0x100fe200078ef831 */
[----:B------:R-:W-:Y:S01]  /*02d0*/  VIADD R20, R49, 0x1c0 ;  /* 0x000001c031147836 */ /* 0x000fe20000000000 */
[--C-:B------:R-:W-:Y:S01]  /*02e0*/  LOP3.LUT R29, R29, 0x1f, R49.reuse, 0xf8, !PT ;  /* 0x0000001f1d1d7812 */ /* 0x100fe200078ef831 */
[----:B------:R-:W-:Y:S01]  /*02f0*/  VIADD R36, R49, 0x180 ;  /* 0x0000018031247836 */ /* 0x000fe20000000000 */
[----:B------:R-:W-:Y:S01]  /*0300*/  LOP3.LUT R47, R47, 0x1f, R49, 0xf8, !PT ;  /* 0x0000001f2f2f7812 */ /* 0x000fe200078ef831 */
[C---:B------:R-:W-:Y:S01]  /*0310*/  VIADD R34, R49.reuse, 0x160 ;  /* 0x0000016031227836 */ /* 0x040fe20000000000 */
[----:B------:R-:W-:Y:S01]  /*0320*/  LOP3.LUT R2, R2, 0x7e0, RZ, 0xc0, !PT ;  /* 0x000007e002027812 */ /* 0x000fe200078ec0ff */
[C---:B------:R-:W-:Y:S01]  /*0330*/  VIADD R32, R49.reuse, 0x140 ;  /* 0x0000014031207836 */ /* 0x040fe20000000000 */
[----:B------:R-:W-:Y:S01]  /*0340*/  LOP3.LUT R4, R4, 0x7e0, RZ, 0xc0, !PT ;  /* 0x000007e004047812 */ /* 0x000fe200078ec0ff */
[----:B------:R-:W-:Y:S01]  /*0350*/  VIADD R28, R49, 0x100 ;  /* 0x00000100311c7836 */ /* 0x000fe20000000000 */
[----:B------:R-:W-:Y:S01]  /*0360*/  LOP3.LUT R5, R5, 0x7e0, RZ, 0xc0, !PT ;  /* 0x000007e005057812 */ /* 0x000fe200078ec0ff */
[C---:B------:R-:W-:Y:S01]  /*0370*/  VIADD R0, R49.reuse, 0xc0 ;  /* 0x000000c031007836 */ /* 0x040fe20000000000 */
[----:B------:R-:W-:Y:S01]  /*0380*/  LOP3.LUT R6, R6, 0x7e0, RZ, 0xc0, !PT ;  /* 0x000007e006067812 */ /* 0x000fe200078ec0ff */
[----:B-1----:R-:W-:Y:S01]  /*0390*/  IMAD.WIDE.U32 R24, R49, 0x8, R22 ;  /* 0x0000000831187825 */ /* 0x002fe200078e0016 */
[----:B------:R-:W-:-:S02]  /*03a0*/  LOP3.LUT R8, R8, 0x7e0, RZ, 0xc0, !PT ;  /* 0x000007e008087812 */ /* 0x000fc400078ec0ff */
[----:B------:R-:W-:Y:S01]  /*03b0*/  LOP3.LUT R50, R50, 0x7e0, RZ, 0xc0, !PT ;  /* 0x000007e032327812 */ /* 0x000fe200078ec0ff */
[----:B------:R-:W-:Y:S01]  /*03c0*/  IMAD.MOV.U32 R3, RZ, RZ, R25 ;  /* 0x000000ffff037224 */ /* 0x000fe200078e0019 */
[----:B------:R-:W-:Y:S02]  /*03d0*/  LOP3.LUT R10, R10, 0x7e0, RZ, 0xc0, !PT ;  /* 0x000007e00a0a7812 */ /* 0x000fe400078ec0ff */
[----:B------:R-:W-:Y:S02]  /*03e0*/  LOP3.LUT R48, R48, 0x7e0, RZ, 0xc0, !PT ;  /* 0x000007e030307812 */ /* 0x000fe400078ec0ff */
[----:B------:R-:W-:Y:S02]  /*03f0*/  LOP3.LUT R12, R12, 0x7e0, RZ, 0xc0, !PT ;  /* 0x000007e00c0c7812 */ /* 0x000fe400078ec0ff */
[----:B------:R-:W-:Y:S02]  /*0400*/  LOP3.LUT R14, R14, 0x7e0, RZ, 0xc0, !PT ;  /* 0x000007e00e0e7812 */ /* 0x000fe400078ec0ff */
[----:B------:R-:W-:-:S02]  /*0410*/  LOP3.LUT R16, R16, 0x7e0, RZ, 0xc0, !PT ;  /* 0x000007e010107812 */ /* 0x000fc400078ec0ff */
[----:B------:R-:W-:Y:S02]  /*0420*/  LOP3.LUT R42, R42, 0x7e0, RZ, 0xc0, !PT ;  /* 0x000007e02a2a7812 */ /* 0x000fe400078ec0ff */
        /* <DEDUP_REMOVED lines=9> */
[--C-:B------:R-:W-:Y:S02]  /*04c0*/  LOP3.LUT R15, R44, 0x1f, R49.reuse, 0xf8, !PT ;  /* 0x0000001f2c0f7812 */ /* 0x100fe400078ef831 */
[----:B------:R-:W-:Y:S01]  /*04d0*/  LOP3.LUT R45, R26, 0x1f, R49, 0xf8, !PT ;  /* 0x0000001f1a2d7812 */ /* 0x000fe200078ef831 */
[----:B------:R-:W-:Y:S01]  /*04e0*/  IMAD.WIDE.U32 R26, R27, 0x8, R22 ;  /* 0x000000081b1a7825 */ /* 0x000fe200078e0016 */
[----:B------:R-:W-:-:S02]  /*04f0*/  LOP3.LUT R0, R0, 0x7e0, RZ, 0xc0, !PT ;  /* 0x000007e000007812 */ /* 0x000fc400078ec0ff */
[--C-:B------:R-:W-:Y:S02]  /*0500*/  LOP3.LUT R51, R51, 0x1f, R49.reuse, 0xf8, !PT ;  /* 0x0000001f33337812 */ /* 0x100fe400078ef831 */
[----:B------:R-:W-:Y:S01]  /*0510*/  LOP3.LUT R7, R52, 0x1f, R49, 0xf8, !PT ;  /* 0x0000001f34077812 */ /* 0x000fe200078ef831 */
[----:B------:R-:W-:Y:S01]  /*0520*/  IMAD.WIDE.U32 R52, R53, 0x8, R22 ;  /* 0x0000000835347825 */ /* 0x000fe200078e0016 */
[----:B------:R-:W-:Y:S02]  /*0530*/  LOP3.LUT R13, R46, 0x1f, R49, 0xf8, !PT ;  /* 0x0000001f2e0d7812 */ /* 0x000fe400078ef831 */
[----:B------:R-:W-:Y:S01]  /*0540*/  MOV R44, R24 ;  /* 0x00000018002c7202 */ /* 0x000fe20000000f00 */
[----:B------:R-:W-:Y:S01]  /*0550*/  IMAD.WIDE.U32 R24, R29, 0x8, R22 ;  /* 0x000000081d187825 */ /* 0x000fe200078e0016 */
[--C-:B------:R-:W-:Y:S02]  /*0560*/  LOP3.LUT R2, R2, 0x1f, R49.reuse, 0xf8, !PT ;  /* 0x0000001f02027812 */ /* 0x100fe400078ef831 */
[----:B------:R-:W-:Y:S01]  /*0570*/  LOP3.LUT R4, R4, 0x1f, R49, 0xf8, !PT ;  /* 0x0000001f04047812 */ /* 0x000fe200078ef831 */
[----:B------:R-:W-:Y:S01]  /*0580*/  IMAD.WIDE.U32 R46, R47, 0x8, R22 ;  /* 0x000000082f2e7825 */ /* 0x000fe200078e0016 */
[----:B------:R-:W-:-:S02]  /*0590*/  LOP3.LUT R5, R5, 0x1f, R49, 0xf8, !PT ;  /* 0x0000001f05057812 */ /* 0x000fc400078ef831 */
[--C-:B------:R-:W-:Y:S02]  /*05a0*/  LOP3.LUT R6, R6, 0x1f, R49.reuse, 0xf8, !PT ;  /* 0x0000001f06067812 */ /* 0x100fe400078ef831 */
[--C-:B------:R-:W-:Y:S02]  /*05b0*/  LOP3.LUT R8, R8, 0x1f, R49.reuse, 0xf8, !PT ;  /* 0x0000001f08087812 */ /* 0x100fe400078ef831 */
[----:B------:R-:W-:Y:S01]  /*05c0*/  LOP3.LUT R9, R50, 0x1f, R49, 0xf8, !PT ;  /* 0x0000001f32097812 */ /* 0x000fe200078ef831 */
[----:B------:R-:W-:Y:S01]  /*05d0*/  IMAD.WIDE.U32 R50, R51, 0x8, R22 ;  /* 0x0000000833327825 */ /* 0x000fe200078e0016 */
[--C-:B------:R-:W-:Y:S02]  /*05e0*/  LOP3.LUT R10, R10, 0x1f, R49.reuse, 0xf8, !PT ;  /* 0x0000001f0a0a7812 */ /* 0x100fe400078ef831 */
[--C-:B------:R-:W-:Y:S02]  /*05f0*/  LOP3.LUT R11, R48, 0x1f, R49.reuse, 0xf8, !PT ;  /* 0x0000001f300b7812 */ /* 0x100fe400078ef831 */
[----:B------:R-:W-:-:S02]  /*0600*/  LOP3.LUT R12, R12, 0x1f, R49, 0xf8, !PT ;  /* 0x0000001f0c0c7812 */ /* 0x000fc400078ef831 */
[--C-:B------:R-:W-:Y:S02]  /*0610*/  LOP3.LUT R14, R14, 0x1f, R49.reuse, 0xf8, !PT ;  /* 0x0000001f0e0e7812 */ /* 0x100fe400078ef831 */
[--C-:B------:R-:W-:Y:S02]  /*0620*/  LOP3.LUT R16, R16, 0x1f, R49.reuse, 0xf8, !PT ;  /* 0x0000001f10107812 */ /* 0x100fe400078ef831 */
[----:B------:R-:W-:Y:S01]  /*0630*/  LOP3.LUT R17, R42, 0x1f, R49, 0xf8, !PT ;  /* 0x0000001f2a117812 */ /* 0x000fe200078ef831 */
[----:B------:R-:W-:Y:S01]  /*0640*/  IMAD.MOV.U32 R42, RZ, RZ, R25 ;  /* 0x000000ffff2a7224 */ /* 0x000fe200078e0019 */
[--C-:B------:R-:W-:Y:S02]  /*0650*/  LOP3.LUT R18, R18, 0x1f, R49.reuse, 0xf8, !PT ;  /* 0x0000001f12127812 */ /* 0x100fe400078ef831 */
[--C-:B------:R-:W-:Y:S01]  /*0660*/  LOP3.LUT R19, R40, 0x1f, R49.reuse, 0xf8, !PT ;  /* 0x0000001f28137812 */ /* 0x100fe200078ef831 */
[----:B------:R-:W-:Y:S01]  /*0670*/  IMAD.MOV.U32 R40, RZ, RZ, R24 ;  /* 0x000000ffff287224 */ /* 0x000fe200078e0018 */
[----:B------:R-:W-:-:S02]  /*0680*/  LOP3.LUT R20, R20, 0x1f, R49, 0xf8, !PT ;  /* 0x0000001f14147812 */ /* 0x000fc400078ef831 */
[--C-:B------:R-:W-:Y:S02]  /*0690*/  LOP3.LUT R21, R38, 0x1f, R49.reuse, 0xf8, !PT ;  /* 0x0000001f26157812 */ /* 0x100fe400078ef831 */
[--C-:B------:R-:W-:Y:S01]  /*06a0*/  LOP3.LUT R35, R36, 0x1f, R49.reuse, 0xf8, !PT ;  /* 0x0000001f24237812 */ /* 0x100fe200078ef831 */
[----:B------:R-:W-:Y:S01]  /*06b0*/  IMAD.MOV.U32 R36, RZ, RZ, R26 ;  /* 0x000000ffff247224 */ /* 0x000fe200078e001a */
[--C-:B------:R-:W-:Y:S01]  /*06c0*/  LOP3.LUT R37, R34, 0x1f, R49.reuse, 0xf8, !PT ;  /* 0x0000001f22257812 */ /* 0x100fe200078ef831 */
[----:B------:R-:W-:Y:S01]  /*06d0*/  IMAD.MOV.U32 R34, RZ, RZ, R52 ;  /* 0x000000ffff227224 */ /* 0x000fe200078e0034 */
[--C-:B------:R-:W-:Y:S02]  /*06e0*/  LOP3.LUT R39, R32, 0x1f, R49.reuse, 0xf8, !PT ;  /* 0x0000001f20277812 */ /* 0x100fe400078ef831 */
[----:B------:R-:W-:Y:S02]  /*06f0*/  CS2R R32, SRZ ;  /* 0x0000000000207805 */ /* 0x000fe4000001ff00 */
[----:B------:R-:W-:-:S02]  /*0700*/  LOP3.LUT R41, R30, 0x1f, R49, 0xf8, !PT ;  /* 0x0000001f1e297812 */ /* 0x000fc400078ef831 */
[--C-:B------:R-:W-:Y:S02]  /*0710*/  LOP3.LUT R43, R28, 0x1f, R49.reuse, 0xf8, !PT ;  /* 0x0000001f1c2b7812 */ /* 0x100fe400078ef831 */
[----:B------:R-:W-:Y:S01]  /*0720*/  LOP3.LUT R49, R0, 0x1f, R49, 0xf8, !PT ;  /* 0x0000001f00317812 */ /* 0x000fe200078ef831 */
[----:B------:R-:W-:Y:S01]  /*0730*/  IMAD.MOV.U32 R0, RZ, RZ, R46 ;  /* 0x000000ffff007224 */ /* 0x000fe200078e002e */
[----:B------:R-:W-:-:S07]  /*0740*/  MOV R38, R27 ;  /* 0x0000001b00267202 */ /* 0x000fce0000000f00 */
.L_x_31:
[----:B------:R-:W-:Y:S01]  /*0750*/  MOV R24, R44 ;  /* 0x0000002c00187202 */ /* 0x000fe20000000f00 */
[----:B------:R-:W-:Y:S01]  /*0760*/  IMAD.MOV.U32 R25, RZ, RZ, R3 ;  /* 0x000000ffff197224 */ /* 0x000fe200078e0003 */
[----:B------:R-:W2:Y:S01]  /*0770*/  LDG.E.64 R26, desc[UR6][R50.64] ;  /* 0x00000006321a7981 */ /* 0x000ea2000c1e1b00 */
[----:B------:R-:W-:-:S03]  /*0780*/  IMAD.MOV.U32 R46, RZ, RZ, R0 ;  /* 0x000000ffff2e7224 */ /* 0x000fc600078e0000 */
[----:B------:R0:W3:Y:S04]  /*0790*/  LDG.E.64 R30, desc[UR6][R24.64] ;  /* 0x00000006181e7981 */ /* 0x0000e8000c1e1b00 */
[----:B------:R-:W4:Y:S01]  /*07a0*/  LDG.E.64 R28, desc[UR6][R46.64] ;  /* 0x000000062e1c7981 */ /* 0x000f22000c1e1b00 */
[----:B0-----:R-:W-:Y:S01]  /*07b0*/  IMAD.MOV.U32 R24, RZ, RZ, R40 ;  /* 0x000000ffff187224 */ /* 0x001fe200078e0028 */
[----:B------:R-:W-:-:S06]  /*07c0*/  MOV R25, R42 ;  /* 0x0000002a00197202 */ /* 0x000fcc0000000f00 */
[----:B------:R-:W5:Y:S01]  /*07d0*/  LDG.E.64 R24, desc[UR6][R24.64] ;  /* 0x0000000618187981 */ /* 0x000f62000c1e1b00 */
[----:B------:R-:W-:Y:S01]  /*07e0*/  IMAD.MOV.U32 R52, RZ, RZ, R34 ;  /* 0x000000ffff347224 */ /* 0x000fe200078e0022 */
[----:B---3--:R-:W-:-:S08]  /*07f0*/  DADD R30, R30, R32 ;  /* 0x000000001e1e7229 */ /* 0x008fd00000000020 */
[----:B----4-:R-:W-:Y:S02]  /*0800*/  DADD R28, R30, R28 ;  /* 0x000000001e1c7229 */ /* 0x010fe4000000001c */
[----:B------:R-:W3:Y:S06]  /*0810*/  LDG.E.64 R30, desc[UR6][R52.64] ;  /* 0x00000006341e7981 */ /* 0x000eec000c1e1b00 */
[----:B--2---:R-:W-:Y:S01]  /*0820*/  DADD R28, R28, R26 ;  /* 0x000000001c1c7229 */ /* 0x004fe2000000001a */
[----:B------:R-:W-:Y:S02]  /*0830*/  IMAD.MOV.U32 R26, RZ, RZ, R36 ;  /* 0x000000ffff1a7224 */ /* 0x000fe400078e0024 */
[----:B------:R-:W-:-:S06]  /*0840*/  IMAD.MOV.U32 R27, RZ, RZ, R38 ;  /* 0x000000ffff1b7224 */ /* 0x000fcc00078e0026 */
[----:B------:R-:W2:Y:S01]  /*0850*/  LDG.E.64 R26, desc[UR6][R26.64] ;  /* 0x000000061a1a7981 */ /* 0x000ea2000c1e1b00 */
[----:B-----5:R-:W-:Y:S01]  /*0860*/  DADD R24, R28, R24 ;  /* 0x000000001c187229 */ /* 0x020fe20000000018 */
[----:B------:R-:W-:-:S06]  /*0870*/  IMAD.WIDE.U32 R28, R49, 0x8, R22 ;  /* 0x00000008311c7825 */ /* 0x000fcc00078e0016 */
[----:B------:R-:W4:Y:S01]  /*0880*/  LDG.E.64 R28, desc[UR6][R28.64] ;  /* 0x000000061c1c7981 */ /* 0x000f22000c1e1b00 */
[----:B------:R-:W-:-:S06]  /*0890*/  IMAD.WIDE.U32 R32, R45, 0x8, R22 ;  /* 0x000000082d207825 */ /* 0x000fcc00078e0016 */
[----:B------:R-:W5:Y:S01]  /*08a0*/  LDG.E.64 R32, desc[UR6][R32.64] ;  /* 0x0000000620207981 */ /* 0x000f62000c1e1b00 */
[----:B--2---:R-:W-:-:S08]  /*08b0*/  DADD R24, R24, R26 ;  /* 0x0000000018187229 */ /* 0x004fd0000000001a */
[----:B---3--:R-:W-:Y:S01]  /*08c0*/  DADD R24, R24, R30 ;  /* 0x0000000018187229 */ /* 0x008fe2000000001e */
[----:B------:R-:W-:-:S07]  /*08d0*/  IMAD.WIDE.U32 R30, R43, 0x8, R22 ;  /* 0x000000082b1e7825 */ /* 0x000fce00078e0016 */
[----:B----4-:R-:W-:Y:S01]  /*08e0*/  DADD R24, R24, R28 ;  /* 0x0000000018187229 */ /* 0x010fe2000000001c */
[----:B------:R0:W2:Y:S01]  /*08f0*/  LDG.E.64 R28, desc[UR6][R30.64] ;  /* 0x000000061e1c7981 */ /* 0x0000a2000c1e1b00 */
[----:B------:R-:W-:-:S06]  /*0900*/  IMAD.WIDE.U32 R26, R41, 0x8, R22 ;  /* 0x00000008291a7825 */ /* 0x000fcc00078e0016 */
[----:B-----5:R-:W-:Y:S01]  /*0910*/  DADD R32, R24, R32 ;  /* 0x0000000018207229 */ /* 0x020fe20000000020 */
[----:B------:R-:W3:Y:S01]  /*0920*/  LDG.E.64 R26, desc[UR6][R26.64] ;  /* 0x000000061a1a7981 */ /* 0x000ee2000c1e1b00 */
[----:B------:R-:W-:-:S04]  /*0930*/  IMAD.WIDE.U32 R24, R39, 0x8, R22 ;  /* 0x0000000827187825 */ /* 0x000fc800078e0016 */
[----:B0-----:R-:W-:Y:S02]  /*0940*/  IMAD.WIDE.U32 R30, R37, 0x8, R22 ;  /* 0x00000008251e7825 */ /* 0x001fe400078e0016 */
[----:B------:R-:W4:Y:S04]  /*0950*/  LDG.E.64 R24, desc[UR6][R24.64] ;  /* 0x0000000618187981 */ /* 0x000f28000c1e1b00 */
[----:B------:R-:W5:Y:S01]  /*0960*/  LDG.E.64 R30, desc[UR6][R30.64] ;  /* 0x000000061e1e7981 */ /* 0x000f62000c1e1b00 */
[----:B--2---:R-:W-:-:S08]  /*0970*/  DADD R28, R32, R28 ;  /* 0x00000000201c7229 */ /* 0x004fd0000000001c */
[----:B---3--:R-:W-:Y:S01]  /*0980*/  DADD R26, R28, R26 ;  /* 0x000000001c1a7229 */ /* 0x008fe2000000001a */
[----:B------:R-:W-:-:S06]  /*0990*/  IMAD.WIDE.U32 R28, R35, 0x8, R22 ;  /* 0x00000008231c7825 */ /* 0x000fcc00078e0016 */
[----:B------:R-:W2:Y:S01]  /*09a0*/  LDG.E.64 R28, desc[UR6][R28.64] ;  /* 0x000000061c1c7981 */ /* 0x000ea2000c1e1b00 */
[----:B----4-:R-:W-:Y:S01]  /*09b0*/  DADD R24, R26, R24 ;  /* 0x000000001a187229 */ /* 0x010fe20000000018 */
[----:B------:R-:W-:-:S06]  /*09c0*/  IMAD.WIDE.U32 R26, R21, 0x8, R22 ;  /* 0x00000008151a7825 */ /* 0x000fcc00078e0016 */
[----:B------:R-:W3:Y:S01]  /*09d0*/  LDG.E.64 R26, desc[UR6][R26.64] ;  /* 0x000000061a1a7981 */ /* 0x000ee2000c1e1b00 */
[----:B-----5:R-:W-:Y:S01]  /*09e0*/  DADD R30, R24, R30 ;  /* 0x00000000181e7229 */ /* 0x020fe2000000001e */
[----:B------:R-:W-:-:S04]  /*09f0*/  IMAD.WIDE.U32 R24, R20, 0x8, R22 ;  /* 0x0000000814187825 */ /* 0x000fc800078e0016 */
[----:B------:R-:W-:Y:S02]  /*0a00*/  IMAD.WIDE.U32 R32, R19, 0x8, R22 ;  /* 0x0000000813207825 */ /* 0x000fe400078e0016 */
        /* <DEDUP_REMOVED lines=23> */
[--C-:B------:R-:W-:Y:S02]  /*0b80*/  IMAD.WIDE.U32 R32, R11, 0x8, R22.reuse ;  /* 0x000000080b207825 */ /* 0x100fe400078e0016 */
[----:B------:R-:W4:Y:S04]  /*0b90*/  LDG.E.64 R24, desc[UR6][R24.64] ;  /* 0x0000000618187981 */ /* 0x000f28000c1e1b00 */
[----:B------:R-:W5:Y:S01]  /*0ba0*/  LDG.E.64 R32, desc[UR6][R32.64] ;  /* 0x0000000620207981 */ /* 0x000f62000c1e1b00 */
[----:B--2---:R-:W-:Y:S01]  /*0bb0*/  DADD R28, R30, R28 ;  /* 0x000000001e1c7229 */ /* 0x004fe2000000001c */
[----:B------:R-:W-:-:S06]  /*0bc0*/  IMAD.WIDE.U32 R30, R10, 0x8, R22 ;  /* 0x000000080a1e7825 */ /* 0x000fcc00078e0016 */
[----:B------:R-:W2:Y:S01]  /*0bd0*/  LDG.E.64 R30, desc[UR6][R30.64] ;  /* 0x000000061e1e7981 */ /* 0x000ea2000c1e1b00 */
[----:B---3--:R-:W-:-:S08]  /*0be0*/  DADD R26, R28, R26 ;  /* 0x000000001c1a7229 */ /* 0x008fd0000000001a */
        /* <DEDUP_REMOVED lines=20> */
[----:B------:R-:W-:-:S04]  /*0d30*/  UIADD3 UR4, UPT, UPT, UR4, 0x1, URZ ;  /* 0x0000000104047890 */ /* 0x000fc8000fffe0ff */
[----:B------:R-:W-:Y:S01]  /*0d40*/  UISETP.NE.AND UP0, UPT, UR4, URZ, UPT ;  /* 0x000000ff0400728c */ /* 0x000fe2000bf05270 */
[----:B------:R-:W-:Y:S02]  /*0d50*/  IADD3 R44, P5, PT, R44, 0x2000, RZ ;  /* 0x000020002c2c7810 */ /* 0x000fe40007fbe0ff */
[----:B------:R-:W-:Y:S02]  /*0d60*/  IADD3 R50, P3, PT, R50, 0x2000, RZ ;  /* 0x0000200032327810 */ /* 0x000fe40007f7e0ff */
[----:B------:R-:W-:Y:S02]  /*0d70*/  IADD3 R40, P2, PT, R40, 0x2000, RZ ;  /* 0x0000200028287810 */ /* 0x000fe40007f5e0ff */
[----:B------:R-:W-:Y:S02]  /*0d80*/  IADD3 R34, P0, PT, R34, 0x2000, RZ ;  /* 0x0000200022227810 */ /* 0x000fe40007f1e0ff */
[----:B------:R-:W-:Y:S02]  /*0d90*/  IADD3 R0, P4, PT, R0, 0x2000, RZ ;  /* 0x0000200000007810 */ /* 0x000fe40007f9e0ff */
[----:B------:R-:W-:Y:S01]  /*0da0*/  IADD3 R36, P1, PT, R36, 0x2000, RZ ;  /* 0x0000200024247810 */ /* 0x000fe20007f3e0ff */
[----:B------:R-:W-:Y:S01]  /*0db0*/  VIADD R45, R45, 0x400 ;  /* 0x000004002d2d7836 */ /* 0x000fe20000000000 */
[----:B------:R-:W-:Y:S01]  /*0dc0*/  IADD3 R49, PT, PT, R49, 0x400, RZ ;  /* 0x0000040031317810 */ /* 0x000fe20007ffe0ff */
        /* <DEDUP_REMOVED lines=17> */
[----:B------:R-:W-:Y:S01]  /*0ee0*/  IADD3.X R47, PT, PT, RZ, R47, RZ, P4, !PT ;  /* 0x0000002fff2f7210 */ /* 0x000fe200027fe4ff */
[----:B------:R-:W-:Y:S01]  /*0ef0*/  VIADD R12, R12, 0x400 ;  /* 0x000004000c0c7836 */ /* 0x000fe20000000000 */
[----:B------:R-:W-:Y:S01]  /*0f00*/  IADD3.X R38, PT, PT, RZ, R38, RZ, P1, !PT ;  /* 0x00000026ff267210 */ /* 0x000fe20000ffe4ff */
[----:B------:R-:W-:-:S02]  /*0f10*/  VIADD R11, R11, 0x400 ;  /* 0x000004000b0b7836 */ /* 0x000fc40000000000 */
[----:B------:R-:W-:Y:S02]  /*0f20*/  VIADD R9, R9, 0x400 ;  /* 0x0000040009097836 */ /* 0x000fe40000000000 */
[----:B------:R-:W-:Y:S02]  /*0f30*/  VIADD R8, R8, 0x400 ;  /* 0x0000040008087836 */ /* 0x000fe40000000000 */
[----:B------:R-:W-:Y:S02]  /*0f40*/  VIADD R6, R6, 0x400 ;  /* 0x0000040006067836 */ /* 0x000fe40000000000 */
[----:B------:R-:W-:Y:S02]  /*0f50*/  VIADD R5, R5, 0x400 ;  /* 0x0000040005057836 */ /* 0x000fe40000000000 */
[----:B------:R-:W-:Y:S02]  /*0f60*/  VIADD R2, R2, 0x400 ;  /* 0x0000040002027836 */ /* 0x000fe40000000000 */
[----:B------:R-:W-:-:S02]  /*0f70*/  IMAD.X R3, RZ, RZ, R3, P5 ;  /* 0x000000ffff037224 */ /* 0x000fc400028e0603 */
[----:B------:R-:W-:Y:S02]  /*0f80*/  IMAD.X R51, RZ, RZ, R51, P3 ;  /* 0x000000ffff337224 */ /* 0x000fe400018e0633 */
[----:B------:R-:W-:Y:S02]  /*0f90*/  IMAD.X R42, RZ, RZ, R42, P2 ;  /* 0x000000ffff2a7224 */ /* 0x000fe400010e062a */
[----:B------:R-:W-:Y:S01]  /*0fa0*/  IMAD.X R53, RZ, RZ, R53, P0 ;  /* 0x000000ffff357224 */ /* 0x000fe200000e0635 */
[----:B--2---:R-:W-:-:S08]  /*0fb0*/  DADD R28, R28, R30 ;  /* 0x000000001c1c7229 */ /* 0x004fd0000000001e */
[----:B---3--:R-:W-:-:S08]  /*0fc0*/  DADD R28, R28, R26 ;  /* 0x000000001c1c7229 */ /* 0x008fd0000000001a */
[----:B----4-:R-:W-:-:S08]  /*0fd0*/  DADD R28, R28, R24 ;  /* 0x000000001c1c7229 */ /* 0x010fd00000000018 */
[----:B-----5:R-:W-:Y:S01]  /*0fe0*/  DADD R32, R28, R32 ;  /* 0x000000001c207229 */ /* 0x020fe20000000020 */
[----:B------:R-:W-:Y:S10]  /*0ff0*/  BRA.U UP0, `(.L_x_31) ;  /* 0xfffffff500d47547 */ /* 0x000ff4000b83ffff */
.L_x_30:
[----:B------:R-:W0:Y:S01]  /*1000*/  S2R R5, SR_TID.X ;  /* 0x0000000000057919 */ /* 0x000e220000002100 */
[----:B------:R-:W0:Y:S02]  /*1010*/  LDC.64 R2, c[0x0][0x380] ;  /* 0x0000e000ff027b82 */ /* 0x000e240000000a00 */
[----:B0-----:R-:W-:-:S05]  /*1020*/  IMAD.WIDE.U32 R2, R5, 0x8, R2 ;  /* 0x0000000805027825 */ /* 0x001fca00078e0002 */
[----:B------:R-:W2:Y:S02]  /*1030*/  LDG.E.64 R4, desc[UR6][R2.64] ;  /* 0x0000000602047981 */ /* 0x000ea4000c1e1b00 */
[----:B--2---:R-:W-:-:S07]  /*1040*/  DADD R4, R4, R32 ;  /* 0x0000000004047229 */ /* 0x004fce0000000020 */
[----:B------:R-:W-:Y:S01]  /*1050*/  STG.E.64 desc[UR6][R2.64], R4 ;  /* 0x0000000402007986 */ /* 0x000fe2000c101b06 */
[----:B------:R-:W-:Y:S05]  /*1060*/  EXIT ;  /* 0x000000000000794d */ /* 0x000fea0003800000 */
.L_x_32:
        /* <DEDUP_REMOVED lines=9> */
.L_x_76:


//--------------------- .text._Z12gpukernelWNaILi32EEvPdS0_i --------------------------
	.section	.text._Z12gpukernelWNaILi32EEvPdS0_i,"ax",@progbits
	.align	128
        .global         _Z12gpukernelWNaILi32EEvPdS0_i
        .type           _Z12gpukernelWNaILi32EEvPdS0_i,@function
        .size           _Z12gpukernelWNaILi32EEvPdS0_i,(.L_x_77 - _Z12gpukernelWNaILi32EEvPdS0_i)
        .other          _Z12gpukernelWNaILi32EEvPdS0_i,@"STO_CUDA_ENTRY STV_DEFAULT"
_Z12gpukernelWNaILi32EEvPdS0_i:
.text._Z12gpukernelWNaILi32EEvPdS0_i:
        /* <DEDUP_REMOVED lines=117> */
.L_x_34:
        /* <DEDUP_REMOVED lines=139> */
.L_x_33:
[----:B------:R-:W0:Y:S01]  /*1000*/  S2R R5, SR_TID.X ;  /* 0x0000000000057919 */ /* 0x000e220000002100 */
[----:B------:R-:W0:Y:S02]  /*1010*/  LDC.64 R2, c[0x0][0x380] ;  /* 0x0000e000ff027b82 */ /* 0x000e240000000a00 */
[----:B0-----:R-:W-:-:S05]  /*1020*/  IMAD.WIDE.U32 R2, R5, 0x8, R2 ;  /* 0x0000000805027825 */ /* 0x001fca00078e0002 */
[----:B------:R-:W2:Y:S02]  /*1030*/  LDG.E.64 R4, desc[UR6][R2.64] ;  /* 0x0000000602047981 */ /* 0x000ea4000c1e1b00 */
[----:B--2---:R-:W-:-:S07]  /*1040*/  DADD R4, R4, R32 ;  /* 0x0000000004047229 */ /* 0x004fce0000000020 */
[----:B------:R-:W-:Y:S01]  /*1050*/  STG.E.64 desc[UR6][R2.64], R4 ;  /* 0x0000000402007986 */ /* 0x000fe2000c101b06 */
[----:B------:R-:W-:Y:S05]  /*1060*/  EXIT ;  /* 0x000000000000794d */ /* 0x000fea0003800000 */
.L_x_35:
        /* <DEDUP_REMOVED lines=9> */
.L_x_77:


//--------------------- .text._Z11gpukernelW1PdS_i --------------------------
	.section	.text._Z11gpukernelW1PdS_i,"ax",@progbits
	.align	128
        .global         _Z11gpukernelW1PdS_i
        .type           _Z11gpukernelW1PdS_i,@function
        .size           _Z11gpukernelW1PdS_i,(.L_x_78 - _Z11gpukernelW1PdS_i)
        .other          _Z11gpukernelW1PdS_i,@"STO_CUDA_ENTRY STV_DEFAULT"
_Z11gpukernelW1PdS_i:
.text._Z11gpukernelW1PdS_i:
        /* <DEDUP_REMOVED lines=16> */
.L_x_37:
        /* <DEDUP_REMOVED lines=69> */
.L_x_36:
[----:B------:R-:W2:Y:S02]  /*0550*/  LDG.E.64 R4, desc[UR6][R2.64] ;  /* 0x0000000602047981 */ /* 0x000ea4000c1e1b00 */
[----:B--2---:R-:W-:-:S07]  /*0560*/  DADD R4, R4, R24 ;  /* 0x0000000004047229 */ /* 0x004fce0000000018 */
[----:B------:R-:W-:Y:S01]  /*0570*/  STG.E.64 desc[UR6][R2.64], R4 ;  /* 0x0000000402007986 */ /* 0x000fe2000c101b06 */
[----:B------:R-:W-:Y:S05]  /*0580*/  EXIT ;  /* 0x000000000000794d */ /* 0x000fea0003800000 */
.L_x_38:
        /* <DEDUP_REMOVED lines=15> */
.L_x_78:


//--------------------- .text._Z12gpukernelW2bPdS_i --------------------------
	.section	.text._Z12gpukernelW2bPdS_i,"ax",@progbits
	.align	128
        .global         _Z12gpukernelW2bPdS_i
        .type           _Z12gpukernelW2bPdS_i,@function
        .size           _Z12gpukernelW2bPdS_i,(.L_x_79 - _Z12gpukernelW2bPdS_i)
        .other          _Z12gpukernelW2bPdS_i,@"STO_CUDA_ENTRY STV_DEFAULT"
_Z12gpukernelW2bPdS_i:
.text._Z12gpukernelW2bPdS_i:
        /* <DEDUP_REMOVED lines=20> */
.L_x_40:
        /* <DEDUP_REMOVED lines=69> */
.L_x_39:
[----:B------:R-:W2:Y:S02]  /*0590*/  LDG.E.64 R4, desc[UR6][R2.64] ;  /* 0x0000000602047981 */ /* 0x000ea4000c1e1b00 */
[----:B--2---:R-:W-:-:S07]  /*05a0*/  DADD R4, R4, R24 ;  /* 0x0000000004047229 */ /* 0x004fce0000000018 */
[----:B------:R-:W-:Y:S01]  /*05b0*/  STG.E.64 desc[UR6][R2.64], R4 ;  /* 0x0000000402007986 */ /* 0x000fe2000c101b06 */
[----:B------:R-:W-:Y:S05]  /*05c0*/  EXIT ;  /* 0x000000000000794d */ /* 0x000fea0003800000 */
.L_x_41:
        /* <DEDUP_REMOVED lines=11> */
.L_x_79:


//--------------------- .text._Z12gpukernelW2aPdS_i --------------------------
	.section	.text._Z12gpukernelW2aPdS_i,"ax",@progbits
	.align	128
        .global         _Z12gpukernelW2aPdS_i
        .type           _Z12gpukernelW2aPdS_i,@function
        .size           _Z12gpukernelW2aPdS_i,(.L_x_80 - _Z12gpukernelW2aPdS_i)
        .other          _Z12gpukernelW2aPdS_i,@"STO_CUDA_ENTRY STV_DEFAULT"
_Z12gpukernelW2aPdS_i:
.text._Z12gpukernelW2aPdS_i:
        /* <DEDUP_REMOVED lines=23> */
.L_x_43:
        /* <DEDUP_REMOVED lines=73> */
.L_x_42:
[----:B------:R-:W2:Y:S02]  /*0600*/  LDG.E.64 R4, desc[UR6][R2.64] ;  /* 0x0000000602047981 */ /* 0x000ea4000c1e1b00 */
[----:B--2---:R-:W-:-:S07]  /*0610*/  DADD R4, R4, R24 ;  /* 0x0000000004047229 */ /* 0x004fce0000000018 */
[----:B------:R-:W-:Y:S01]  /*0620*/  STG.E.64 desc[UR6][R2.64], R4 ;  /* 0x0000000402007986 */ /* 0x000fe2000c101b06 */
[----:B------:R-:W-:Y:S05]  /*0630*/  EXIT ;  /* 0x000000000000794d */ /* 0x000fea0003800000 */
.L_x_44:
        /* <DEDUP_REMOVED lines=12> */
.L_x_80:


//--------------------- .text._Z12gpukernelW4bPdS_i --------------------------
	.section	.text._Z12gpukernelW4bPdS_i,"ax",@progbits
	.align	128
        .global         _Z12gpukernelW4bPdS_i
        .type           _Z12gpukernelW4bPdS_i,@function
        .size           _Z12gpukernelW4bPdS_i,(.L_x_81 - _Z12gpukernelW4bPdS_i)
        .other          _Z12gpukernelW4bPdS_i,@"STO_CUDA_ENTRY STV_DEFAULT"
_Z12gpukernelW4bPdS_i:
.text._Z12gpukernelW4bPdS_i:
        /* <DEDUP_REMOVED lines=20> */
.L_x_46:
        /* <DEDUP_REMOVED lines=69> */
.L_x_45:
[----:B------:R-:W2:Y:S02]  /*0590*/  LDG.E.64 R4, desc[UR6][R2.64] ;  /* 0x0000000602047981 */ /* 0x000ea4000c1e1b00 */
[----:B--2---:R-:W-:-:S07]  /*05a0*/  DADD R4, R4, R24 ;  /* 0x0000000004047229 */ /* 0x004fce0000000018 */
[----:B------:R-:W-:Y:S01]  /*05b0*/  STG.E.64 desc[UR6][R2.64], R4 ;  /* 0x0000000402007986 */ /* 0x000fe2000c101b06 */
[----:B------:R-:W-:Y:S05]  /*05c0*/  EXIT ;  /* 0x000000000000794d */ /* 0x000fea0003800000 */
.L_x_47:
        /* <DEDUP_REMOVED lines=11> */
.L_x_81:


//--------------------- .text._Z12gpukernelW4aPdS_i --------------------------
	.section	.text._Z12gpukernelW4aPdS_i,"ax",@progbits
	.align	128
        .global         _Z12gpukernelW4aPdS_i
        .type           _Z12gpukernelW4aPdS_i,@function
        .size           _Z12gpukernelW4aPdS_i,(.L_x_82 - _Z12gpukernelW4aPdS_i)
        .other          _Z12gpukernelW4aPdS_i,@"STO_CUDA_ENTRY STV_DEFAULT"
_Z12gpukernelW4aPdS_i:
.text._Z12gpukernelW4aPdS_i:
        /* <DEDUP_REMOVED lines=15> */
.L_x_49:
        /* <DEDUP_REMOVED lines=77> */
.L_x_48:
[----:B------:R-:W2:Y:S02]  /*05c0*/  LDG.E.64 R2, desc[UR4][R4.64] ;  /* 0x0000000404027981 */ /* 0x000ea4000c1e1b00 */
[----:B--2---:R-:W-:-:S07]  /*05d0*/  DADD R2, R2, R24 ;  /* 0x0000000002027229 */ /* 0x004fce0000000018 */
[----:B------:R-:W-:Y:S01]  /*05e0*/  STG.E.64 desc[UR4][R4.64], R2 ;  /* 0x0000000204007986 */ /* 0x000fe2000c101b04 */
[----:B------:R-:W-:Y:S05]  /*05f0*/  EXIT ;  /* 0x000000000000794d */ /* 0x000fea0003800000 */
.L_x_50:
        /* <DEDUP_REMOVED lines=16> */
.L_x_82:


//--------------------- .text._Z12gpukernelW8bPdS_i --------------------------
	.section	.text._Z12gpukernelW8bPdS_i,"ax",@progbits
	.align	128
        .global         _Z12gpukernelW8bPdS_i
        .type           _Z12gpukernelW8bPdS_i,@function
        .size           _Z12gpukernelW8bPdS_i,(.L_x_83 - _Z12gpukernelW8bPdS_i)
        .other          _Z12gpukernelW8bPdS_i,@"STO_CUDA_ENTRY STV_DEFAULT"
_Z12gpukernelW8bPdS_i:
.text._Z12gpukernelW8bPdS_i:
        /* <DEDUP_REMOVED lines=20> */
.L_x_52:
        /* <DEDUP_REMOVED lines=69> */
.L_x_51:
[----:B------:R-:W2:Y:S02]  /*0590*/  LDG.E.64 R4, desc[UR6][R2.64] ;  /* 0x0000000602047981 */ /* 0x000ea4000c1e1b00 */
[----:B--2---:R-:W-:-:S07]  /*05a0*/  DADD R4, R4, R24 ;  /* 0x0000000004047229 */ /* 0x004fce0000000018 */
[----:B------:R-:W-:Y:S01]  /*05b0*/  STG.E.64 desc[UR6][R2.64], R4 ;  /* 0x0000000402007986 */ /* 0x000fe2000c101b06 */
[----:B------:R-:W-:Y:S05]  /*05c0*/  EXIT ;  /* 0x000000000000794d */ /* 0x000fea0003800000 */
.L_x_53:
        /* <DEDUP_REMOVED lines=11> */
.L_x_83:


//--------------------- .text._Z12gpukernelW8aPdS_i --------------------------
	.section	.text._Z12gpukernelW8aPdS_i,"ax",@progbits
	.align	128
        .global         _Z12gpukernelW8aPdS_i
        .type           _Z12gpukernelW8aPdS_i,@function
        .size           _Z12gpukernelW8aPdS_i,(.L_x_84 - _Z12gpukernelW8aPdS_i)
        .other          _Z12gpukernelW8aPdS_i,@"STO_CUDA_ENTRY STV_DEFAULT"
_Z12gpukernelW8aPdS_i:
.text._Z12gpukernelW8aPdS_i:
        /* <DEDUP_REMOVED lines=15> */
.L_x_55:
        /* <DEDUP_REMOVED lines=83> */
.L_x_54:
[----:B------:R-:W2:Y:S02]  /*0620*/  LDG.E.64 R2, desc[UR4][R4.64] ;  /* 0x0000000404027981 */ /* 0x000ea4000c1e1b00 */
[----:B--2---:R-:W-:-:S07]  /*0630*/  DADD R2, R2, R16 ;  /* 0x0000000002027229 */ /* 0x004fce0000000010 */
[----:B------:R-:W-:Y:S01]  /*0640*/  STG.E.64 desc[UR4][R4.64], R2 ;  /* 0x0000000204007986 */ /* 0x000fe2000c101b04 */
[----:B------:R-:W-:Y:S05]  /*0650*/  EXIT ;  /* 0x000000000000794d */ /* 0x000fea0003800000 */
.L_x_56:
        /* <DEDUP_REMOVED lines=10> */
.L_x_84:


//--------------------- .text._Z13gpukernelW16bPdS_i --------------------------
	.section	.text._Z13gpukernelW16bPdS_i,"ax",@progbits
	.align	128
        .global         _Z13gpukernelW16bPdS_i
        .type           _Z13gpukernelW16bPdS_i,@function
        .size           _Z13gpukernelW16bPdS_i,(.L_x_85 - _Z13gpukernelW16bPdS_i)
        .other          _Z13gpukernelW16bPdS_i,@"STO_CUDA_ENTRY STV_DEFAULT"
_Z13gpukernelW16bPdS_i:
.text._Z13gpukernelW16bPdS_i:
        /* <DEDUP_REMOVED lines=20> */
.L_x_58:
        /* <DEDUP_REMOVED lines=69> */
.L_x_57:
[----:B------:R-:W2:Y:S02]  /*0590*/  LDG.E.64 R4, desc[UR6][R2.64] ;  /* 0x0000000602047981 */ /* 0x000ea4000c1e1b00 */
[----:B--2---:R-:W-:-:S07]  /*05a0*/  DADD R4, R4, R24 ;  /* 0x0000000004047229 */ /* 0x004fce0000000018 */
[----:B------:R-:W-:Y:S01]  /*05b0*/  STG.E.64 desc[UR6][R2.64], R4 ;  /* 0x0000000402007986 */ /* 0x000fe2000c101b06 */
[----:B------:R-:W-:Y:S05]  /*05c0*/  EXIT ;  /* 0x000000000000794d */ /* 0x000fea0003800000 */
.L_x_59:
        /* <DEDUP_REMOVED lines=11> */
.L_x_85:


//--------------------- .text._Z13gpukernelW16aPdS_i --------------------------
	.section	.text._Z13gpukernelW16aPdS_i,"ax",@progbits
	.align	128
        .global         _Z13gpukernelW16aPdS_i
        .type           _Z13gpukernelW16aPdS_i,@function
        .size           _Z13gpukernelW16aPdS_i,(.L_x_86 - _Z13gpukernelW16aPdS_i)
        .other          _Z13gpukernelW16aPdS_i,@"STO_CUDA_ENTRY STV_DEFAULT"
_Z13gpukernelW16aPdS_i:
.text._Z13gpukernelW16aPdS_i:
        /* <DEDUP_REMOVED lines=24> */
.L_x_61:
        /* <DEDUP_REMOVED lines=100> */
.L_x_60:
[----:B------:R-:W2:Y:S02]  /*07c0*/  LDG.E.64 R4, desc[UR6][R2.64] ;  /* 0x0000000602047981 */ /* 0x000ea4000c1e1b00 */
[----:B--2---:R-:W-:-:S07]  /*07d0*/  DADD R4, R4, R24 ;  /* 0x0000000004047229 */ /* 0x004fce0000000018 */
[----:B------:R-:W-:Y:S01]  /*07e0*/  STG.E.64 desc[UR6][R2.64], R4 ;  /* 0x0000000402007986 */ /* 0x000fe2000c101b06 */
[----:B------:R-:W-:Y:S05]  /*07f0*/  EXIT ;  /* 0x000000000000794d */ /* 0x000fea0003800000 */
.L_x_62:
        /* <DEDUP_REMOVED lines=16> */
.L_x_86:


//--------------------- .text._Z12gpukernelW32PdS_i --------------------------
	.section	.text._Z12gpukernelW32PdS_i,"ax",@progbits
	.align	128
        .global         _Z12gpukernelW32PdS_i
        .type           _Z12gpukernelW32PdS_i,@function
        .size           _Z12gpukernelW32PdS_i,(.L_x_87 - _Z12gpukernelW32PdS_i)
        .other          _Z12gpukernelW32PdS_i,@"STO_CUDA_ENTRY STV_DEFAULT"
_Z12gpukernelW32PdS_i:
.text._Z12gpukernelW32PdS_i:
        /* <DEDUP_REMOVED lines=16> */
.L_x_64:
        /* <DEDUP_REMOVED lines=69> */
.L_x_63:
[----:B------:R-:W2:Y:S02]  /*0550*/  LDG.E.64 R4, desc[UR6][R2.64] ;  /* 0x0000000602047981 */ /* 0x000ea4000c1e1b00 */
[----:B--2---:R-:W-:-:S07]  /*0560*/  DADD R4, R4, R24 ;  /* 0x0000000004047229 */ /* 0x004fce0000000018 */
[----:B------:R-:W-:Y:S01]  /*0570*/  STG.E.64 desc[UR6][R2.64], R4 ;  /* 0x0000000402007986 */ /* 0x000fe2000c101b06 */
[----:B------:R-:W-:Y:S05]  /*0580*/  EXIT ;  /* 0x000000000000794d */ /* 0x000fea0003800000 */
.L_x_65:
        /* <DEDUP_REMOVED lines=15> */
.L_x_87:


//--------------------- .nv.shared.reserved.0     --------------------------
	.section	.nv.shared.reserved.0,"aw",@nobits
	.weak		__nv_reservedSMEM_offset_0_alias
	.size		__nv_reservedSMEM_offset_0_alias, 0, 64
	.other		__nv_reservedSMEM_offset_0_alias,@"STO_CUDA_RESERVED_SHARED STV_DEFAULT"
__nv_reservedSMEM_offset_0_alias:
	.zero		0
	.zero		64


//--------------------- .nv.constant0._Z12gpukernelWNbILi1EEvPdS0_i --------------------------
	.section	.nv.constant0._Z12gpukernelWNbILi1EEvPdS0_i,"a",@progbits
	.sectionflags	@""
	.align	4
.nv.constant0._Z12gpukernelWNbILi1EEvPdS0_i:
	.zero		916


//--------------------- .nv.constant0._Z12gpukernelWNaILi1EEvPdS0_i --------------------------
	.section	.nv.constant0._Z12gpukernelWNaILi1EEvPdS0_i,"a",@progbits
	.sectionflags	@""
	.align	4
.nv.constant0._Z12gpukernelWNaILi1EEvPdS0_i:
	.zero		916


//--------------------- .nv.constant0._Z12gpukernelWNbILi2EEvPdS0_i --------------------------
	.section	.nv.constant0._Z12gpukernelWNbILi2EEvPdS0_i,"a",@progbits
	.sectionflags	@""
	.align	4
.nv.constant0._Z12gpukernelWNbILi2EEvPdS0_i:
	.zero		916


//--------------------- .nv.constant0._Z12gpukernelWNaILi2EEvPdS0_i --------------------------
	.section	.nv.constant0._Z12gpukernelWNaILi2EEvPdS0_i,"a",@progbits
	.sectionflags	@""
	.align	4
.nv.constant0._Z12gpukernelWNaILi2EEvPdS0_i:
	.zero		916


//--------------------- .nv.constant0._Z12gpukernelWNbILi4EEvPdS0_i --------------------------
	.section	.nv.constant0._Z12gpukernelWNbILi4EEvPdS0_i,"a",@progbits
	.sectionflags	@""
	.align	4
.nv.constant0._Z12gpukernelWNbILi4EEvPdS0_i:
	.zero		916


//--------------------- .nv.constant0._Z12gpukernelWNaILi4EEvPdS0_i --------------------------
	.section	.nv.constant0._Z12gpukernelWNaILi4EEvPdS0_i,"a",@progbits
	.sectionflags	@""
	.align	4
.nv.constant0._Z12gpukernelWNaILi4EEvPdS0_i:
	.zero		916


//--------------------- .nv.constant0._Z12gpukernelWNbILi8EEvPdS0_i --------------------------
	.section	.nv.constant0._Z12gpukernelWNbILi8EEvPdS0_i,"a",@progbits
	.sectionflags	@""
	.align	4
.nv.constant0._Z12gpukernelWNbILi8EEvPdS0_i:
	.zero		916


//--------------------- .nv.constant0._Z12gpukernelWNaILi8EEvPdS0_i --------------------------
	.section	.nv.constant0._Z12gpukernelWNaILi8EEvPdS0_i,"a",@progbits
	.sectionflags	@""
	.align	4
.nv.constant0._Z12gpukernelWNaILi8EEvPdS0_i:
	.zero		916


//--------------------- .nv.constant0._Z12gpukernelWNbILi16EEvPdS0_i --------------------------
	.section	.nv.constant0._Z12gpukernelWNbILi16EEvPdS0_i,"a",@progbits
	.sectionflags	@""
	.align	4
.nv.constant0._Z12gpukernelWNbILi16EEvPdS0_i:
	.zero		916


//--------------------- .nv.constant0._Z12gpukernelWNaILi16EEvPdS0_i --------------------------
	.section	.nv.constant0._Z12gpukernelWNaILi16EEvPdS0_i,"a",@progbits
	.sectionflags	@""
	.align	4
.nv.constant0._Z12gpukernelWNaILi16EEvPdS0_i:
	.zero		916


//--------------------- .nv.constant0._Z12gpukernelWNbILi32EEvPdS0_i --------------------------
	.section	.nv.constant0._Z12gpukernelWNbILi32EEvPdS0_i,"a",@progbits
	.sectionflags	@""
	.align	4
.nv.constant0._Z12gpukernelWNbILi32EEvPdS0_i:
	.zero		916


//--------------------- .nv.constant0._Z12gpukernelWNaILi32EEvPdS0_i --------------------------
	.section	.nv.constant0._Z12gpukernelWNaILi32EEvPdS0_i,"a",@progbits
	.sectionflags	@""
	.align	4
.nv.constant0._Z12gpukernelWNaILi32EEvPdS0_i:
	.zero		916


//--------------------- .nv.constant0._Z11gpukernelW1PdS_i --------------------------
	.section	.nv.constant0._Z11gpukernelW1PdS_i,"a",@progbits
	.sectionflags	@""
	.align	4
.nv.constant0._Z11gpukernelW1PdS_i:
	.zero		916


//--------------------- .nv.constant0._Z12gpukernelW2bPdS_i --------------------------
	.section	.nv.constant0._Z12gpukernelW2bPdS_i,"a",@progbits
	.sectionflags	@""
	.align	4
.nv.constant0._Z12gpukernelW2bPdS_i:
	.zero		916


//--------------------- .nv.constant0._Z12gpukernelW2aPdS_i --------------------------
	.section	.nv.constant0._Z12gpukernelW2aPdS_i,"a",@progbits
	.sectionflags	@""
	.align	4
.nv.constant0._Z12gpukernelW2aPdS_i:
	.zero		916


//--------------------- .nv.constant0._Z12gpukernelW4bPdS_i --------------------------
	.section	.nv.constant0._Z12gpukernelW4bPdS_i,"a",@progbits
	.sectionflags	@""
	.align	4
.nv.constant0._Z12gpukernelW4bPdS_i:
	.zero		916


//--------------------- .nv.constant0._Z12gpukernelW4aPdS_i --------------------------
	.section	.nv.constant0._Z12gpukernelW4aPdS_i,"a",@progbits
	.sectionflags	@""
	.align	4
.nv.constant0._Z12gpukernelW4aPdS_i:
	.zero		916


//--------------------- .nv.constant0._Z12gpukernelW8bPdS_i --------------------------
	.section	.nv.constant0._Z12gpukernelW8bPdS_i,"a",@progbits
	.sectionflags	@""
	.align	4
.nv.constant0._Z12gpukernelW8bPdS_i:
	.zero		916


//--------------------- .nv.constant0._Z12gpukernelW8aPdS_i --------------------------
	.section	.nv.constant0._Z12gpukernelW8aPdS_i,"a",@progbits
	.sectionflags	@""
	.align	4
.nv.constant0._Z12gpukernelW8aPdS_i:
	.zero		916


//--------------------- .nv.constant0._Z13gpukernelW16bPdS_i --------------------------
	.section	.nv.constant0._Z13gpukernelW16bPdS_i,"a",@progbits
	.sectionflags	@""
	.align	4
.nv.constant0._Z13gpukernelW16bPdS_i:
	.zero		916


//--------------------- .nv.constant0._Z13gpukernelW16aPdS_i --------------------------
	.section	.nv.constant0._Z13gpukernelW16aPdS_i,"a",@progbits
	.sectionflags	@""
	.align	4
.nv.constant0._Z13gpukernelW16aPdS_i:
	.zero		916


//--------------------- .nv.constant0._Z12gpukernelW32PdS_i --------------------------
	.section	.nv.constant0._Z12gpukernelW32PdS_i,"a",@progbits
	.sectionflags	@""
	.align	4
.nv.constant0._Z12gpukernelW32PdS_i:
	.zero		916


//--------------------- SYMBOLS --------------------------

	.type		.nv.reservedSmem.offset0,@object
	.size		.nv.reservedSmem.offset0,0x4
